// auto-generated by cutlass_sweep.epilogue — config: {"arch": "sm_100", "cluster_m": 2, "cluster_n": 1, "dtype": "e4m3", "fusion": "lincomb", "tile_k": 64, "tile_m": 256, "tile_n": 256}
#include "cutlass/cutlass.h"
#include "cutlass/gemm/collective/collective_builder.hpp"
#include "cutlass/gemm/device/gemm_universal_adapter.h"
#include "cutlass/gemm/kernel/gemm_universal.hpp"
#include "cutlass/epilogue/collective/collective_builder.hpp"
#include "cutlass/epilogue/fusion/operations.hpp"
#include "cutlass/epilogue/thread/activation.h"

using Elem = cutlass::float_e4m3_t;
using Acc  = float;
using TileShape    = cute::Shape<cute::_256, cute::_256, cute::_64>;
using ClusterShape = cute::Shape<cute::_2, cute::_1, cute::_1>;
using FusionOp     = cutlass::epilogue::fusion::LinearCombination<Elem, Acc>;

using CollectiveEpilogue = typename cutlass::epilogue::collective::CollectiveBuilder<
    cutlass::arch::Sm100, cutlass::arch::OpClassTensorOp,
    TileShape, ClusterShape,
    cutlass::epilogue::collective::EpilogueTileAuto,
    Acc, Acc,
    Elem, cutlass::layout::RowMajor, 128 / cutlass::sizeof_bits<Elem>::value,
    Elem, cutlass::layout::RowMajor, 128 / cutlass::sizeof_bits<Elem>::value,
    cutlass::epilogue::collective::EpilogueScheduleAuto,
    FusionOp
  >::CollectiveOp;

using CollectiveMainloop = typename cutlass::gemm::collective::CollectiveBuilder<
    cutlass::arch::Sm100, cutlass::arch::OpClassTensorOp,
    Elem, cutlass::layout::RowMajor, 128 / cutlass::sizeof_bits<Elem>::value,
    Elem, cutlass::layout::ColumnMajor, 128 / cutlass::sizeof_bits<Elem>::value,
    Acc,
    TileShape, ClusterShape,
    cutlass::gemm::collective::StageCountAutoCarveout<
        static_cast<int>(sizeof(typename CollectiveEpilogue::SharedStorage))>,
    cutlass::gemm::collective::KernelScheduleAuto
  >::CollectiveOp;

using GemmKernel = cutlass::gemm::kernel::GemmUniversal<
    cute::Shape<int,int,int,int>, CollectiveMainloop, CollectiveEpilogue>;
using Gemm = cutlass::gemm::device::GemmUniversalAdapter<GemmKernel>;

auto* _anchor = &cutlass::device_kernel<GemmKernel>;


// ===== COMPILED SASS (sm_100a) =====

	.target	sm_100a

	.elftype	@"ET_EXEC"


//--------------------- .note.nv.tkinfo           --------------------------
	.section	.note.nv.tkinfo,"",@"SHT_NOTE"
	.sectionflags	@"SHF_NOTE_NV_TKINFO"
	.tkinfo
        /*0018*/ 	.word	0x00000002
        /*0030*/ 	.string	""
        /*0030*/ 	.string	"ptxas"
        /*0030*/ 	.string	"Cuda compilation tools, release 13.0, V13.0.88"
        /*0030*/ 	.string	"Build cuda_13.0.r13.0/compiler.36424714_0"
        /*0030*/ 	.string	"-arch sm_100a -m 64 "



//--------------------- .note.nv.cuinfo           --------------------------
	.section	.note.nv.cuinfo,"",@"SHT_NOTE"
	.sectionflags	@"SHF_NOTE_NV_CUINFO"
        /*0018*/ 	.short	0x0002
        /*001a*/ 	.short	0x0064
        /*001c*/ 	.short	0x0082
	.zero		2


//--------------------- .nv.info                  --------------------------
	.section	.nv.info,"",@"SHT_CUDA_INFO"
	.align	4


	//----- nvinfo : EIATTR_REGCOUNT
	.align		4
        /*0000*/ 	.byte	0x04, 0x2f
        /*0002*/ 	.short	(.L_20 - .L_19)
	.align		4
.L_19:
        /*0004*/ 	.word	index@(_ZN7cutlass13device_kernelINS_4gemm6kernel13GemmUniversalIN4cute5tupleIJiiiiEEENS1_10collective13CollectiveMmaINS1_35MainloopSm100TmaUmmaWarpSpecializedILi11ELi2ELi2ENS5_IJNS4_1CILi2EEENSA_ILi1EEESC_EEEEENS5_IJNSA_ILi256EEESF_NSA_ILi64EEEEEENS_12float_e4m3_tENS5_IJlSC_lEEESI_SJ_NS4_8TiledMMAINS4_8MMA_AtomIJNS4_10MMA_TraitsINS4_25SM100_MMA_F8F6F4_2x1SM_SSEJSI_SI_fSF_SF_NS4_17integral_constantINS4_4UMMA5MajorELSQ_0EEESR_NSO_INSP_7ScaleInELSS_0EEEST_EEEEEENS4_6LayoutINS5_IJSC_SC_SC_EEENS5_IJNSA_ILi0EEESY_SY_EEEEENS5_IJNS4_10UnderscoreES11_S11_EEEEENS4_18SM100_TMA_2SM_LOADENS4_14ComposedLayoutINS4_7SwizzleILi2ELi4ELi3EEENS4_18smem_ptr_flag_bitsILi8EEENSW_INS5_IJNSA_ILi8EEESG_EEENS5_IJSG_SC_EEEEEEEvNS4_8identityES14_S1E_vS1F_EENS_8epilogue10collective18CollectiveEpilogueINS1H_23Sm100TmaWarpSpecializedILi4ELi2ELi64ELb0ELb0EEEJNS5_IJNSA_ILi128EEESF_SG_EEENS5_IJNSW_IS1M_SC_EENSW_ISG_SC_EEEEESI_SJ_SI_SJ_NS1H_6fusion15FusionCallbacksIS1L_NS1R_17LinearCombinationISI_fSI_fLNS_15FloatRoundStyleE2EEES1N_S1Q_JEEENS4_5SM1004TMEM4LOAD26SM100_TMEM_LOAD_32dp32b64xENS4_13SM90_TMA_LOADES1E_NS4_39AutoVectorizingCopyWithAssumedAlignmentILi128EEENS4_14SM90_TMA_STOREES1E_S23_S23_EEEvvEEEEvNT_6ParamsE)
        /*0008*/ 	.word	0x000000de


	//----- nvinfo : EIATTR_FRAME_SIZE
	.align		4
.L_20:
        /*000c*/ 	.byte	0x04, 0x11
        /*000e*/ 	.short	(.L_22 - .L_21)
	.align		4
.L_21:
        /*0010*/ 	.word	index@($__internal_2_$__cuda_sm10x_tcgen05_guardrail_trap_unallocated_columns_being_dealloced)
        /*0014*/ 	.word	0x00000000


	//----- nvinfo : EIATTR_FRAME_SIZE
	.align		4
.L_22:
        /*0018*/ 	.byte	0x04, 0x11
        /*001a*/ 	.short	(.L_24 - .L_23)
	.align		4
.L_23:
        /*001c*/ 	.word	index@($__internal_1_$__cuda_sm10x_tcgen05_guardrail_trap_phase_invalid_during_alloc)
        /*0020*/ 	.word	0x00000000


	//----- nvinfo : EIATTR_FRAME_SIZE
	.align		4
.L_24:
        /*0024*/ 	.byte	0x04, 0x11
        /*0026*/ 	.short	(.L_26 - .L_25)
	.align		4
.L_25:
        /*0028*/ 	.word	index@($__internal_0_$__cuda_sm10x_tcgen05_guardrail_trap_col_being_dealloced_not_returned_by_alloc)
        /*002c*/ 	.word	0x00000000


	//----- nvinfo : EIATTR_FRAME_SIZE
	.align		4
.L_26:
        /*0030*/ 	.byte	0x04, 0x11
        /*0032*/ 	.short	(.L_28 - .L_27)
	.align		4
.L_27:
        /*0034*/ 	.word	index@(_ZN7cutlass13device_kernelINS_4gemm6kernel13GemmUniversalIN4cute5tupleIJiiiiEEENS1_10collective13CollectiveMmaINS1_35MainloopSm100TmaUmmaWarpSpecializedILi11ELi2ELi2ENS5_IJNS4_1CILi2EEENSA_ILi1EEESC_EEEEENS5_IJNSA_ILi256EEESF_NSA_ILi64EEEEEENS_12float_e4m3_tENS5_IJlSC_lEEESI_SJ_NS4_8TiledMMAINS4_8MMA_AtomIJNS4_10MMA_TraitsINS4_25SM100_MMA_F8F6F4_2x1SM_SSEJSI_SI_fSF_SF_NS4_17integral_constantINS4_4UMMA5MajorELSQ_0EEESR_NSO_INSP_7ScaleInELSS_0EEEST_EEEEEENS4_6LayoutINS5_IJSC_SC_SC_EEENS5_IJNSA_ILi0EEESY_SY_EEEEENS5_IJNS4_10UnderscoreES11_S11_EEEEENS4_18SM100_TMA_2SM_LOADENS4_14ComposedLayoutINS4_7SwizzleILi2ELi4ELi3EEENS4_18smem_ptr_flag_bitsILi8EEENSW_INS5_IJNSA_ILi8EEESG_EEENS5_IJSG_SC_EEEEEEEvNS4_8identityES14_S1E_vS1F_EENS_8epilogue10collective18CollectiveEpilogueINS1H_23Sm100TmaWarpSpecializedILi4ELi2ELi64ELb0ELb0EEEJNS5_IJNSA_ILi128EEESF_SG_EEENS5_IJNSW_IS1M_SC_EENSW_ISG_SC_EEEEESI_SJ_SI_SJ_NS1H_6fusion15FusionCallbacksIS1L_NS1R_17LinearCombinationISI_fSI_fLNS_15FloatRoundStyleE2EEES1N_S1Q_JEEENS4_5SM1004TMEM4LOAD26SM100_TMEM_LOAD_32dp32b64xENS4_13SM90_TMA_LOADES1E_NS4_39AutoVectorizingCopyWithAssumedAlignmentILi128EEENS4_14SM90_TMA_STOREES1E_S23_S23_EEEvvEEEEvNT_6ParamsE)
        /*0038*/ 	.word	0x00000000


	//----- nvinfo : EIATTR_MIN_STACK_SIZE
	.align		4
.L_28:
        /*003c*/ 	.byte	0x04, 0x12
        /*003e*/ 	.short	(.L_30 - .L_29)
	.align		4
.L_29:
        /*0040*/ 	.word	index@(_ZN7cutlass13device_kernelINS_4gemm6kernel13GemmUniversalIN4cute5tupleIJiiiiEEENS1_10collective13CollectiveMmaINS1_35MainloopSm100TmaUmmaWarpSpecializedILi11ELi2ELi2ENS5_IJNS4_1CILi2EEENSA_ILi1EEESC_EEEEENS5_IJNSA_ILi256EEESF_NSA_ILi64EEEEEENS_12float_e4m3_tENS5_IJlSC_lEEESI_SJ_NS4_8TiledMMAINS4_8MMA_AtomIJNS4_10MMA_TraitsINS4_25SM100_MMA_F8F6F4_2x1SM_SSEJSI_SI_fSF_SF_NS4_17integral_constantINS4_4UMMA5MajorELSQ_0EEESR_NSO_INSP_7ScaleInELSS_0EEEST_EEEEEENS4_6LayoutINS5_IJSC_SC_SC_EEENS5_IJNSA_ILi0EEESY_SY_EEEEENS5_IJNS4_10UnderscoreES11_S11_EEEEENS4_18SM100_TMA_2SM_LOADENS4_14ComposedLayoutINS4_7SwizzleILi2ELi4ELi3EEENS4_18smem_ptr_flag_bitsILi8EEENSW_INS5_IJNSA_ILi8EEESG_EEENS5_IJSG_SC_EEEEEEEvNS4_8identityES14_S1E_vS1F_EENS_8epilogue10collective18CollectiveEpilogueINS1H_23Sm100TmaWarpSpecializedILi4ELi2ELi64ELb0ELb0EEEJNS5_IJNSA_ILi128EEESF_SG_EEENS5_IJNSW_IS1M_SC_EENSW_ISG_SC_EEEEESI_SJ_SI_SJ_NS1H_6fusion15FusionCallbacksIS1L_NS1R_17LinearCombinationISI_fSI_fLNS_15FloatRoundStyleE2EEES1N_S1Q_JEEENS4_5SM1004TMEM4LOAD26SM100_TMEM_LOAD_32dp32b64xENS4_13SM90_TMA_LOADES1E_NS4_39AutoVectorizingCopyWithAssumedAlignmentILi128EEENS4_14SM90_TMA_STOREES1E_S23_S23_EEEvvEEEEvNT_6ParamsE)
        /*0044*/ 	.word	0x00000000
.L_30:


//--------------------- .nv.compat                --------------------------
	.section	.nv.compat,"",@"SHT_CUDA_COMPAT_INFO"
	.align	4
        /*0000*/ 	.byte	0x02, 0x09, 0x01, 0x00, 0x02, 0x02, 0x02, 0x00, 0x02, 0x05, 0x05, 0x00, 0x03, 0x07, 0x01, 0x01
        /*0010*/ 	.byte	0x02, 0x03, 0x01, 0x00, 0x02, 0x06, 0x01, 0x00, 0x04, 0x0b, 0x08, 0x00, 0x09, 0x00, 0x00, 0x00
        /*0020*/ 	.byte	0x00, 0x00, 0x00, 0x00


//--------------------- .nv.info._ZN7cutlass13device_kernelINS_4gemm6kernel13GemmUniversalIN4cute5tupleIJiiiiEEENS1_10collective13CollectiveMmaINS1_35MainloopSm100TmaUmmaWarpSpecializedILi11ELi2ELi2ENS5_IJNS4_1CILi2EEENSA_ILi1EEESC_EEEEENS5_IJNSA_ILi256EEESF_NSA_ILi64EEEEEENS_12float_e4m3_tENS5_IJlSC_lEEESI_SJ_NS4_8TiledMMAINS4_8MMA_AtomIJNS4_10MMA_TraitsINS4_25SM100_MMA_F8F6F4_2x1SM_SSEJSI_SI_fSF_SF_NS4_17integral_constantINS4_4UMMA5MajorELSQ_0EEESR_NSO_INSP_7ScaleInELSS_0EEEST_EEEEEENS4_6LayoutINS5_IJSC_SC_SC_EEENS5_IJNSA_ILi0EEESY_SY_EEEEENS5_IJNS4_10UnderscoreES11_S11_EEEEENS4_18SM100_TMA_2SM_LOADENS4_14ComposedLayoutINS4_7SwizzleILi2ELi4ELi3EEENS4_18smem_ptr_flag_bitsILi8EEENSW_INS5_IJNSA_ILi8EEESG_EEENS5_IJSG_SC_EEEEEEEvNS4_8identityES14_S1E_vS1F_EENS_8epilogue10collective18CollectiveEpilogueINS1H_23Sm100TmaWarpSpecializedILi4ELi2ELi64ELb0ELb0EEEJNS5_IJNSA_ILi128EEESF_SG_EEENS5_IJNSW_IS1M_SC_EENSW_ISG_SC_EEEEESI_SJ_SI_SJ_NS1H_6fusion15FusionCallbacksIS1L_NS1R_17LinearCombinationISI_fSI_fLNS_15FloatRoundStyleE2EEES1N_S1Q_JEEENS4_5SM1004TMEM4LOAD26SM100_TMEM_LOAD_32dp32b64xENS4_13SM90_TMA_LOADES1E_NS4_39AutoVectorizingCopyWithAssumedAlignmentILi128EEENS4_14SM90_TMA_STOREES1E_S23_S23_EEEvvEEEEvNT_6ParamsE --------------------------
	.section	.nv.info._ZN7cutlass13device_kernelINS_4gemm6kernel13GemmUniversalIN4cute5tupleIJiiiiEEENS1_10collective13CollectiveMmaINS1_35MainloopSm100TmaUmmaWarpSpecializedILi11ELi2ELi2ENS5_IJNS4_1CILi2EEENSA_ILi1EEESC_EEEEENS5_IJNSA_ILi256EEESF_NSA_ILi64EEEEEENS_12float_e4m3_tENS5_IJlSC_lEEESI_SJ_NS4_8TiledMMAINS4_8MMA_AtomIJNS4_10MMA_TraitsINS4_25SM100_MMA_F8F6F4_2x1SM_SSEJSI_SI_fSF_SF_NS4_17integral_constantINS4_4UMMA5MajorELSQ_0EEESR_NSO_INSP_7ScaleInELSS_0EEEST_EEEEEENS4_6LayoutINS5_IJSC_SC_SC_EEENS5_IJNSA_ILi0EEESY_SY_EEEEENS5_IJNS4_10UnderscoreES11_S11_EEEEENS4_18SM100_TMA_2SM_LOADENS4_14ComposedLayoutINS4_7SwizzleILi2ELi4ELi3EEENS4_18smem_ptr_flag_bitsILi8EEENSW_INS5_IJNSA_ILi8EEESG_EEENS5_IJSG_SC_EEEEEEEvNS4_8identityES14_S1E_vS1F_EENS_8epilogue10collective18CollectiveEpilogueINS1H_23Sm100TmaWarpSpecializedILi4ELi2ELi64ELb0ELb0EEEJNS5_IJNSA_ILi128EEESF_SG_EEENS5_IJNSW_IS1M_SC_EENSW_ISG_SC_EEEEESI_SJ_SI_SJ_NS1H_6fusion15FusionCallbacksIS1L_NS1R_17LinearCombinationISI_fSI_fLNS_15FloatRoundStyleE2EEES1N_S1Q_JEEENS4_5SM1004TMEM4LOAD26SM100_TMEM_LOAD_32dp32b64xENS4_13SM90_TMA_LOADES1E_NS4_39AutoVectorizingCopyWithAssumedAlignmentILi128EEENS4_14SM90_TMA_STOREES1E_S23_S23_EEEvvEEEEvNT_6ParamsE,"",@"SHT_CUDA_INFO"
	.sectionflags	@""
	.align	4


	//----- nvinfo : EIATTR_CUDA_API_VERSION
	.align		4
        /*0000*/ 	.byte	0x04, 0x37
        /*0002*/ 	.short	(.L_32 - .L_31)
.L_31:
        /*0004*/ 	.word	0x00000082


	//----- nvinfo : EIATTR_KPARAM_INFO
	.align		4
.L_32:
        /*0008*/ 	.byte	0x04, 0x17
        /*000a*/ 	.short	(.L_34 - .L_33)
.L_33:
        /*000c*/ 	.word	0x00000000
        /*0010*/ 	.short	0x0000
        /*0012*/ 	.short	0x0000
        /*0014*/ 	.byte	0x00, 0xf0, 0x01, 0x20


	//----- nvinfo : EIATTR_AT_ENTRY_FRAGMENTS
	.align		4
.L_34:
        /*0018*/ 	.byte	0x04, 0x4f
        /*001a*/ 	.short	(.L_36 - .L_35)


	//   ....[0]....
.L_35:
        /*001c*/ 	.word	0x00000007


	//----- nvinfo : EIATTR_RESERVED_SMEM_USED
	.align		4
.L_36:
        /*0020*/ 	.byte	0x01, 0x41
	.zero		2


	//----- nvinfo : EIATTR_SPARSE_MMA_MASK
	.align		4
        /*0024*/ 	.byte	0x03, 0x50
        /*0026*/ 	.short	0x0000


	//----- nvinfo : EIATTR_TCGEN05_2CTA_USED
	.align		4
        /*0028*/ 	.byte	0x01, 0x52
	.zero		2


	//----- nvinfo : EIATTR_MAXREG_COUNT
	.align		4
        /*002c*/ 	.byte	0x03, 0x1b
        /*002e*/ 	.short	0x00ff


	//----- nvinfo : EIATTR_NUM_BARRIERS
	.align		4
        /*0030*/ 	.byte	0x02, 0x4c
        /*0032*/ 	.byte	0x07
	.zero		1


	//----- nvinfo : EIATTR_EXTERNS
	.align		4
        /*0034*/ 	.byte	0x04, 0x0f
        /*0036*/ 	.short	(.L_38 - .L_37)


	//   ....[0]....
	.align		4
.L_37:
        /*0038*/ 	.word	index@(__assertfail)


	//----- nvinfo : EIATTR_MERCURY_ISA_VERSION
	.align		4
.L_38:
        /*003c*/ 	.byte	0x03, 0x5f
        /*003e*/ 	.short	0x0101


	//----- nvinfo : EIATTR_INT_WARP_WIDE_INSTR_OFFSETS
	.align		4
        /*0040*/ 	.byte	0x04, 0x31
        /*0042*/ 	.short	(.L_40 - .L_39)


	//   ....[0]....
.L_39:
        /*0044*/ 	.word	0x00000de0


	//   ....[1]....
        /*0048*/ 	.word	0x00000e80


	//   ....[2]....
        /*004c*/ 	.word	0x000021a0


	//   ....[3]....
        /*0050*/ 	.word	0x00004270


	//   ....[4]....
        /*0054*/ 	.word	0x00004290


	//   ....[5]....
        /*0058*/ 	.word	0x000042c0


	//   ....[6]....
        /*005c*/ 	.word	0x00004c00


	//   ....[7]....
        /*0060*/ 	.word	0x00004c70


	//   ....[8]....
        /*0064*/ 	.word	0x00004d50


	//   ....[9]....
        /*0068*/ 	.word	0x00004dd0


	//   ....[10]....
        /*006c*/ 	.word	0x00004ee0


	//   ....[11]....
        /*0070*/ 	.word	0x00004f70


	//   ....[12]....
        /*0074*/ 	.word	0x00005150


	//   ....[13]....
        /*0078*/ 	.word	0x000052b0


	//----- nvinfo : EIATTR_COOP_GROUP_MASK_REGIDS
	.align		4
.L_40:
        /*007c*/ 	.byte	0x04, 0x29
        /*007e*/ 	.short	(.L_42 - .L_41)


	//   ....[0]....
.L_41:
        /*0080*/ 	.word	0xffffffff


	//   ....[1]....
        /*0084*/ 	.word	0xffffffff


	//   ....[2]....
        /*0088*/ 	.word	0xffffffff


	//   ....[3]....
        /*008c*/ 	.word	0xffffffff


	//   ....[4]....
        /*0090*/ 	.word	0xffffffff


	//   ....[5]....
        /*0094*/ 	.word	0xffffffff


	//   ....[6]....
        /*0098*/ 	.word	0xffffffff


	//   ....[7]....
        /*009c*/ 	.word	0xffffffff


	//   ....[8]....
        /*00a0*/ 	.word	0xffffffff


	//   ....[9]....
        /*00a4*/ 	.word	0xffffffff


	//   ....[10]....
        /*00a8*/ 	.word	0xffffffff


	//   ....[11]....
        /*00ac*/ 	.word	0xffffffff


	//   ....[12]....
        /*00b0*/ 	.word	0xffffffff


	//   ....[13]....
        /*00b4*/ 	.word	0xffffffff


	//----- nvinfo : EIATTR_COOP_GROUP_INSTR_OFFSETS
	.align		4
.L_42:
        /*00b8*/ 	.byte	0x04, 0x28
        /*00ba*/ 	.short	(.L_44 - .L_43)


	//   ....[0]....
.L_43:
        /*00bc*/ 	.word	0x000000c0


	//   ....[1]....
        /*00c0*/ 	.word	0x00000500


	//   ....[2]....
        /*00c4*/ 	.word	0x00000790


	//   ....[3]....
        /*00c8*/ 	.word	0x00000920


	//   ....[4]....
        /*00cc*/ 	.word	0x00000a10


	//   ....[5]....
        /*00d0*/ 	.word	0x00000b70


	//   ....[6]....
        /*00d4*/ 	.word	0x00000cc0


	//   ....[7]....
        /*00d8*/ 	.word	0x00000f00


	//   ....[8]....
        /*00dc*/ 	.word	0x00002080


	//   ....[9]....
        /*00e0*/ 	.word	0x00003250


	//   ....[10]....
        /*00e4*/ 	.word	0x00003720


	//   ....[11]....
        /*00e8*/ 	.word	0x00003750


	//   ....[12]....
        /*00ec*/ 	.word	0x00004170


	//   ....[13]....
        /*00f0*/ 	.word	0x00004380


	//----- nvinfo : EIATTR_VRC_CTA_INIT_COUNT
	.align		4
.L_44:
        /*00f4*/ 	.byte	0x02, 0x4a
        /*00f6*/ 	.byte	0x80
	.zero		1


	//----- nvinfo : EIATTR_SYSCALL_OFFSETS
	.align		4
        /*00f8*/ 	.byte	0x04, 0x46
        /*00fa*/ 	.short	(.L_46 - .L_45)


	//   ....[0]....
.L_45:
        /*00fc*/ 	.word	0x00005d20


	//   ....[1]....
        /*0100*/ 	.word	0x00005e60


	//   ....[2]....
        /*0104*/ 	.word	0x000066c0


	//   ....[3]....
        /*0108*/ 	.word	0x00007ce0


	//   ....[4]....
        /*010c*/ 	.word	0x00009290


	//   ....[5]....
        /*0110*/ 	.word	0x0000a860


	//----- nvinfo : EIATTR_MBARRIER_INSTR_OFFSETS
	.align		4
.L_46:
        /*0114*/ 	.byte	0x04, 0x39
        /*0116*/ 	.short	(.L_48 - .L_47)


	//   ....[0]....
.L_47:
        /*0118*/ 	.word	0x00000610
        /*011c*/ 	.word	0x000000ff
        /*0120*/ 	.word	0x00000000
        /*0124*/ 	.short	0x0100
        /*0126*/ 	.byte	0x08
	.zero		1


	//   ....[1]....
        /*0128*/ 	.word	0x00000620
        /*012c*/ 	.word	0x000000ff
        /*0130*/ 	.word	0x00000058
        /*0134*/ 	.short	0x0100
        /*0136*/ 	.byte	0x08
	.zero		1


	//   ....[2]....
        /*0138*/ 	.word	0x00000630
        /*013c*/ 	.word	0x000000ff
        /*0140*/ 	.word	0x00000008
        /*0144*/ 	.short	0x0100
        /*0146*/ 	.byte	0x08
	.zero		1


	//   ....[3]....
        /*0148*/ 	.word	0x00000640
        /*014c*/ 	.word	0x000000ff
        /*0150*/ 	.word	0x00000060
        /*0154*/ 	.short	0x0100
        /*0156*/ 	.byte	0x08
	.zero		1


	//   ....[4]....
        /*0158*/ 	.word	0x00000650
        /*015c*/ 	.word	0x000000ff
        /*0160*/ 	.word	0x00000010
        /*0164*/ 	.short	0x0100
        /*0166*/ 	.byte	0x08
	.zero		1


	//   ....[5]....
        /*0168*/ 	.word	0x00000660
        /*016c*/ 	.word	0x000000ff
        /*0170*/ 	.word	0x00000068
        /*0174*/ 	.short	0x0100
        /*0176*/ 	.byte	0x08
	.zero		1


	//   ....[6]....
        /*0178*/ 	.word	0x00000670
        /*017c*/ 	.word	0x000000ff
        /*0180*/ 	.word	0x00000018
        /*0184*/ 	.short	0x0100
        /*0186*/ 	.byte	0x08
	.zero		1


	//   ....[7]....
        /*0188*/ 	.word	0x00000680
        /*018c*/ 	.word	0x000000ff
        /*0190*/ 	.word	0x00000070
        /*0194*/ 	.short	0x0100
        /*0196*/ 	.byte	0x08
	.zero		1


	//   ....[8]....
        /*0198*/ 	.word	0x00000690
        /*019c*/ 	.word	0x000000ff
        /*01a0*/ 	.word	0x00000020
        /*01a4*/ 	.short	0x0100
        /*01a6*/ 	.byte	0x08
	.zero		1


	//   ....[9]....
        /*01a8*/ 	.word	0x000006a0
        /*01ac*/ 	.word	0x000000ff
        /*01b0*/ 	.word	0x00000078
        /*01b4*/ 	.short	0x0100
        /*01b6*/ 	.byte	0x08
	.zero		1


	//   ....[10]....
        /*01b8*/ 	.word	0x000006b0
        /*01bc*/ 	.word	0x000000ff
        /*01c0*/ 	.word	0x00000028
        /*01c4*/ 	.short	0x0100
        /*01c6*/ 	.byte	0x08
	.zero		1


	//   ....[11]....
        /*01c8*/ 	.word	0x000006c0
        /*01cc*/ 	.word	0x000000ff
        /*01d0*/ 	.word	0x00000080
        /*01d4*/ 	.short	0x0100
        /*01d6*/ 	.byte	0x08
	.zero		1


	//   ....[12]....
        /*01d8*/ 	.word	0x000006d0
        /*01dc*/ 	.word	0x000000ff
        /*01e0*/ 	.word	0x00000030
        /*01e4*/ 	.short	0x0100
        /*01e6*/ 	.byte	0x08
	.zero		1


	//   ....[13]....
        /*01e8*/ 	.word	0x000006e0
        /*01ec*/ 	.word	0x000000ff
        /*01f0*/ 	.word	0x00000088
        /*01f4*/ 	.short	0x0100
        /*01f6*/ 	.byte	0x08
	.zero		1


	//   ....[14]....
        /*01f8*/ 	.word	0x000006f0
        /*01fc*/ 	.word	0x000000ff
        /*0200*/ 	.word	0x00000038
        /*0204*/ 	.short	0x0100
        /*0206*/ 	.byte	0x08
	.zero		1


	//   ....[15]....
        /*0208*/ 	.word	0x00000700
        /*020c*/ 	.word	0x000000ff
        /*0210*/ 	.word	0x00000090
        /*0214*/ 	.short	0x0100
        /*0216*/ 	.byte	0x08
	.zero		1


	//   ....[16]....
        /*0218*/ 	.word	0x00000710
        /*021c*/ 	.word	0x000000ff
        /*0220*/ 	.word	0x00000040
        /*0224*/ 	.short	0x0100
        /*0226*/ 	.byte	0x08
	.zero		1


	//   ....[17]....
        /*0228*/ 	.word	0x00000720
        /*022c*/ 	.word	0x000000ff
        /*0230*/ 	.word	0x00000098
        /*0234*/ 	.short	0x0100
        /*0236*/ 	.byte	0x08
	.zero		1


	//   ....[18]....
        /*0238*/ 	.word	0x00000730
        /*023c*/ 	.word	0x000000ff
        /*0240*/ 	.word	0x00000048
        /*0244*/ 	.short	0x0100
        /*0246*/ 	.byte	0x08
	.zero		1


	//   ....[19]....
        /*0248*/ 	.word	0x00000740
        /*024c*/ 	.word	0x000000ff
        /*0250*/ 	.word	0x000000a0
        /*0254*/ 	.short	0x0100
        /*0256*/ 	.byte	0x08
	.zero		1


	//   ....[20]....
        /*0258*/ 	.word	0x00000750
        /*025c*/ 	.word	0x000000ff
        /*0260*/ 	.word	0x00000050
        /*0264*/ 	.short	0x0100
        /*0266*/ 	.byte	0x08
	.zero		1


	//   ....[21]....
        /*0268*/ 	.word	0x00000760
        /*026c*/ 	.word	0x000000ff
        /*0270*/ 	.word	0x000000a8
        /*0274*/ 	.short	0x0100
        /*0276*/ 	.byte	0x08
	.zero		1


	//   ....[22]....
        /*0278*/ 	.word	0x00000890
        /*027c*/ 	.word	0x000000ff
        /*0280*/ 	.word	0x000000b0
        /*0284*/ 	.short	0x0100
        /*0286*/ 	.byte	0x09
	.zero		1


	//   ....[23]....
        /*0288*/ 	.word	0x000008a0
        /*028c*/ 	.word	0x000000ff
        /*0290*/ 	.word	0x000000d0
        /*0294*/ 	.short	0x0100
        /*0296*/ 	.byte	0x09
	.zero		1


	//   ....[24]....
        /*0298*/ 	.word	0x000008b0
        /*029c*/ 	.word	0x000000ff
        /*02a0*/ 	.word	0x000000b8
        /*02a4*/ 	.short	0x0100
        /*02a6*/ 	.byte	0x09
	.zero		1


	//   ....[25]....
        /*02a8*/ 	.word	0x000008c0
        /*02ac*/ 	.word	0x000000ff
        /*02b0*/ 	.word	0x000000d8
        /*02b4*/ 	.short	0x0100
        /*02b6*/ 	.byte	0x09
	.zero		1


	//   ....[26]....
        /*02b8*/ 	.word	0x000008d0
        /*02bc*/ 	.word	0x000000ff
        /*02c0*/ 	.word	0x000000c0
        /*02c4*/ 	.short	0x0100
        /*02c6*/ 	.byte	0x09
	.zero		1


	//   ....[27]....
        /*02c8*/ 	.word	0x000008e0
        /*02cc*/ 	.word	0x000000ff
        /*02d0*/ 	.word	0x000000e0
        /*02d4*/ 	.short	0x0100
        /*02d6*/ 	.byte	0x09
	.zero		1


	//   ....[28]....
        /*02d8*/ 	.word	0x000008f0
        /*02dc*/ 	.word	0x000000ff
        /*02e0*/ 	.word	0x000000c8
        /*02e4*/ 	.short	0x0100
        /*02e6*/ 	.byte	0x09
	.zero		1


	//   ....[29]....
        /*02e8*/ 	.word	0x00000900
        /*02ec*/ 	.word	0x000000ff
        /*02f0*/ 	.word	0x000000e8
        /*02f4*/ 	.short	0x0100
        /*02f6*/ 	.byte	0x09
	.zero		1


	//   ....[30]....
        /*02f8*/ 	.word	0x000009e0
        /*02fc*/ 	.word	0x000000ff
        /*0300*/ 	.word	0x000000f0
        /*0304*/ 	.short	0x0100
        /*0306*/ 	.byte	0x08
	.zero		1


	//   ....[31]....
        /*0308*/ 	.word	0x000009f0
        /*030c*/ 	.word	0x000000ff
        /*0310*/ 	.word	0x000000f8
        /*0314*/ 	.short	0x0100
        /*0316*/ 	.byte	0x08
	.zero		1


	//   ....[32]....
        /*0318*/ 	.word	0x00000b20
        /*031c*/ 	.word	0x000000ff
        /*0320*/ 	.word	0x00000100
        /*0324*/ 	.short	0x0100
        /*0326*/ 	.byte	0x08
	.zero		1


	//   ....[33]....
        /*0328*/ 	.word	0x00000b30
        /*032c*/ 	.word	0x000000ff
        /*0330*/ 	.word	0x00000110
        /*0334*/ 	.short	0x0100
        /*0336*/ 	.byte	0x08
	.zero		1


	//   ....[34]....
        /*0338*/ 	.word	0x00000b40
        /*033c*/ 	.word	0x000000ff
        /*0340*/ 	.word	0x00000108
        /*0344*/ 	.short	0x0100
        /*0346*/ 	.byte	0x08
	.zero		1


	//   ....[35]....
        /*0348*/ 	.word	0x00000b50
        /*034c*/ 	.word	0x000000ff
        /*0350*/ 	.word	0x00000118
        /*0354*/ 	.short	0x0100
        /*0356*/ 	.byte	0x08
	.zero		1


	//   ....[36]....
        /*0358*/ 	.word	0x00000c70
        /*035c*/ 	.word	0x000000ff
        /*0360*/ 	.word	0x00000120
        /*0364*/ 	.short	0x0100
        /*0366*/ 	.byte	0x09
	.zero		1


	//   ....[37]....
        /*0368*/ 	.word	0x00000c80
        /*036c*/ 	.word	0x000000ff
        /*0370*/ 	.word	0x00000130
        /*0374*/ 	.short	0x0100
        /*0376*/ 	.byte	0x09
	.zero		1


	//   ....[38]....
        /*0378*/ 	.word	0x00000c90
        /*037c*/ 	.word	0x000000ff
        /*0380*/ 	.word	0x00000128
        /*0384*/ 	.short	0x0100
        /*0386*/ 	.byte	0x09
	.zero		1


	//   ....[39]....
        /*0388*/ 	.word	0x00000ca0
        /*038c*/ 	.word	0x000000ff
        /*0390*/ 	.word	0x00000138
        /*0394*/ 	.short	0x0100
        /*0396*/ 	.byte	0x09
	.zero		1


	//   ....[40]....
        /*0398*/ 	.word	0x00000d90
        /*039c*/ 	.word	0x000000ff
        /*03a0*/ 	.word	0x00000140
        /*03a4*/ 	.short	0x0100
        /*03a6*/ 	.byte	0x08
	.zero		1


	//   ....[41]....
        /*03a8*/ 	.word	0x00000da0
        /*03ac*/ 	.word	0x000000ff
        /*03b0*/ 	.word	0x00000150
        /*03b4*/ 	.short	0x0100
        /*03b6*/ 	.byte	0x08
	.zero		1


	//   ....[42]....
        /*03b8*/ 	.word	0x00000db0
        /*03bc*/ 	.word	0x000000ff
        /*03c0*/ 	.word	0x00000148
        /*03c4*/ 	.short	0x0100
        /*03c6*/ 	.byte	0x08
	.zero		1


	//   ....[43]....
        /*03c8*/ 	.word	0x00000dc0
        /*03cc*/ 	.word	0x000000ff
        /*03d0*/ 	.word	0x00000158
        /*03d4*/ 	.short	0x0100
        /*03d6*/ 	.byte	0x08
	.zero		1


	//   ....[44]....
        /*03d8*/ 	.word	0x00000eb0
        /*03dc*/ 	.word	0x000000ff
        /*03e0*/ 	.word	0x00000160
        /*03e4*/ 	.short	0x0100
        /*03e6*/ 	.byte	0x07
	.zero		1


	//   ....[45]....
        /*03e8*/ 	.word	0x000018b0
        /*03ec*/ 	.word	0x00000003
        /*03f0*/ 	.word	0x00000150
        /*03f4*/ 	.short	0x010a
        /*03f6*/ 	.byte	0xff
	.zero		1


	//   ....[46]....
        /*03f8*/ 	.word	0x000018e0
        /*03fc*/ 	.word	0x00000003
        /*0400*/ 	.word	0x00000140
        /*0404*/ 	.short	0x0101
        /*0406*/ 	.byte	0xff
	.zero		1


	//   ....[47]....
        /*0408*/ 	.word	0x000019e0
        /*040c*/ 	.word	0x000000ff
        /*0410*/ 	.word	0x00000058
        /*0414*/ 	.short	0x010a
        /*0416*/ 	.byte	0x08
	.zero		1


	//   ....[48]....
        /*0418*/ 	.word	0x00001aa0
        /*041c*/ 	.word	0x000000ff
        /*0420*/ 	.word	0x00000058
        /*0424*/ 	.short	0x010a
        /*0426*/ 	.byte	0x21
	.zero		1


	//   ....[49]....
        /*0428*/ 	.word	0x00001c60
        /*042c*/ 	.word	0x000000ff
        /*0430*/ 	.word	0x00000058
        /*0434*/ 	.short	0x010a
        /*0436*/ 	.byte	0x08
	.zero		1


	//   ....[50]....
        /*0438*/ 	.word	0x00001d40
        /*043c*/ 	.word	0x000000ff
        /*0440*/ 	.word	0x000000f8
        /*0444*/ 	.short	0x0101
        /*0446*/ 	.byte	0x06
	.zero		1


	//   ....[51]....
        /*0448*/ 	.word	0x00001d60
        /*044c*/ 	.word	0x000000ff
        /*0450*/ 	.word	0x00000058
        /*0454*/ 	.short	0x010a
        /*0456*/ 	.byte	0x08
	.zero		1


	//   ....[52]....
        /*0458*/ 	.word	0x00001de0
        /*045c*/ 	.word	0x000000ff
        /*0460*/ 	.word	0x00000058
        /*0464*/ 	.short	0x010a
        /*0466*/ 	.byte	0x11
	.zero		1


	//   ....[53]....
        /*0468*/ 	.word	0x00001f70
        /*046c*/ 	.word	0x000000ff
        /*0470*/ 	.word	0x00000058
        /*0474*/ 	.short	0x010a
        /*0476*/ 	.byte	0x08
	.zero		1


	//   ....[54]....
        /*0478*/ 	.word	0x000020b0
        /*047c*/ 	.word	0x00000002
        /*0480*/ 	.word	0x00000100
        /*0484*/ 	.short	0x010a
        /*0486*/ 	.byte	0xff
	.zero		1


	//   ....[55]....
        /*0488*/ 	.word	0x00002170
        /*048c*/ 	.word	0x00000002
        /*0490*/ 	.word	0x00000000
        /*0494*/ 	.short	0x0101
        /*0496*/ 	.byte	0xff
	.zero		1


	//   ....[56]....
        /*0498*/ 	.word	0x000026d0
        /*049c*/ 	.word	0x000000ff
        /*04a0*/ 	.word	0x00000000
        /*04a4*/ 	.short	0x010a
        /*04a6*/ 	.byte	0x04
	.zero		1


	//   ....[57]....
        /*04a8*/ 	.word	0x00002760
        /*04ac*/ 	.word	0x000000ff
        /*04b0*/ 	.word	0x00000000
        /*04b4*/ 	.short	0x010a
        /*04b6*/ 	.byte	0x04
	.zero		1


	//   ....[58]....
        /*04b8*/ 	.word	0x000027f0
        /*04bc*/ 	.word	0x000000ff
        /*04c0*/ 	.word	0x00000000
        /*04c4*/ 	.short	0x010a
        /*04c6*/ 	.byte	0x04
	.zero		1


	//   ....[59]....
        /*04c8*/ 	.word	0x00002880
        /*04cc*/ 	.word	0x000000ff
        /*04d0*/ 	.word	0x00000000
        /*04d4*/ 	.short	0x010a
        /*04d6*/ 	.byte	0x04
	.zero		1


	//   ....[60]....
        /*04d8*/ 	.word	0x00002910
        /*04dc*/ 	.word	0x000000ff
        /*04e0*/ 	.word	0x00000000
        /*04e4*/ 	.short	0x010a
        /*04e6*/ 	.byte	0x04
	.zero		1


	//   ....[61]....
        /*04e8*/ 	.word	0x000029a0
        /*04ec*/ 	.word	0x000000ff
        /*04f0*/ 	.word	0x00000000
        /*04f4*/ 	.short	0x010a
        /*04f6*/ 	.byte	0x04
	.zero		1


	//   ....[62]....
        /*04f8*/ 	.word	0x00002a30
        /*04fc*/ 	.word	0x000000ff
        /*0500*/ 	.word	0x00000000
        /*0504*/ 	.short	0x010a
        /*0506*/ 	.byte	0x04
	.zero		1


	//   ....[63]....
        /*0508*/ 	.word	0x00002ac0
        /*050c*/ 	.word	0x000000ff
        /*0510*/ 	.word	0x00000000
        /*0514*/ 	.short	0x010a
        /*0516*/ 	.byte	0x04
	.zero		1


	//   ....[64]....
        /*0518*/ 	.word	0x00002b50
        /*051c*/ 	.word	0x000000ff
        /*0520*/ 	.word	0x00000000
        /*0524*/ 	.short	0x010a
        /*0526*/ 	.byte	0x04
	.zero		1


	//   ....[65]....
        /*0528*/ 	.word	0x00002be0
        /*052c*/ 	.word	0x000000ff
        /*0530*/ 	.word	0x00000000
        /*0534*/ 	.short	0x010a
        /*0536*/ 	.byte	0x04
	.zero		1


	//   ....[66]....
        /*0538*/ 	.word	0x00002c80
        /*053c*/ 	.word	0x00000000
        /*0540*/ 	.word	0x00000000
        /*0544*/ 	.short	0x010a
        /*0546*/ 	.byte	0xff
	.zero		1


	//   ....[67]....
        /*0548*/ 	.word	0x00002db0
        /*054c*/ 	.word	0x00000000
        /*0550*/ 	.word	0x00000140
        /*0554*/ 	.short	0x010a
        /*0556*/ 	.byte	0xff
	.zero		1


	//   ....[68]....
        /*0558*/ 	.word	0x00002e20
        /*055c*/ 	.word	0x00000004
        /*0560*/ 	.word	0x00000000
        /*0564*/ 	.short	0x0101
        /*0566*/ 	.byte	0xff
	.zero		1


	//   ....[69]....
        /*0568*/ 	.word	0x00002e40
        /*056c*/ 	.word	0x000000ff
        /*0570*/ 	.word	0x00000110
        /*0574*/ 	.short	0x010a
        /*0576*/ 	.byte	0x05
	.zero		1


	//   ....[70]....
        /*0578*/ 	.word	0x00002f60
        /*057c*/ 	.word	0x00000000
        /*0580*/ 	.word	0x00000100
        /*0584*/ 	.short	0x010a
        /*0586*/ 	.byte	0xff
	.zero		1


	//   ....[71]....
        /*0588*/ 	.word	0x00003060
        /*058c*/ 	.word	0x00000000
        /*0590*/ 	.word	0x00000000
        /*0594*/ 	.short	0x0101
        /*0596*/ 	.byte	0xff
	.zero		1


	//   ....[72]....
        /*0598*/ 	.word	0x000030f0
        /*059c*/ 	.word	0x000000ff
        /*05a0*/ 	.word	0x00000110
        /*05a4*/ 	.short	0x0106
        /*05a6*/ 	.byte	0x05
	.zero		1


	//   ....[73]....
        /*05a8*/ 	.word	0x00003110
        /*05ac*/ 	.word	0x000000ff
        /*05b0*/ 	.word	0x00000110
        /*05b4*/ 	.short	0x010a
        /*05b6*/ 	.byte	0x05
	.zero		1


	//   ....[74]....
        /*05b8*/ 	.word	0x000031a0
        /*05bc*/ 	.word	0x000000ff
        /*05c0*/ 	.word	0x00000110
        /*05c4*/ 	.short	0x0106
        /*05c6*/ 	.byte	0x04
	.zero		1


	//   ....[75]....
        /*05c8*/ 	.word	0x000031e0
        /*05cc*/ 	.word	0x00000000
        /*05d0*/ 	.word	0x00000110
        /*05d4*/ 	.short	0x010a
        /*05d6*/ 	.byte	0xff
	.zero		1


	//   ....[76]....
        /*05d8*/ 	.word	0x00003420
        /*05dc*/ 	.word	0x000000ff
        /*05e0*/ 	.word	0x00000008
        /*05e4*/ 	.short	0x010a
        /*05e6*/ 	.byte	0x06
	.zero		1


	//   ....[77]....
        /*05e8*/ 	.word	0x00003440
        /*05ec*/ 	.word	0x000000ff
        /*05f0*/ 	.word	0x00000008
        /*05f4*/ 	.short	0x010a
        /*05f6*/ 	.byte	0x06
	.zero		1


	//   ....[78]....
        /*05f8*/ 	.word	0x000035d0
        /*05fc*/ 	.word	0x000000ff
        /*0600*/ 	.word	0x00000008
        /*0604*/ 	.short	0x010a
        /*0606*/ 	.byte	0x06
	.zero		1


	//   ....[79]....
        /*0608*/ 	.word	0x000035f0
        /*060c*/ 	.word	0x000000ff
        /*0610*/ 	.word	0x00000008
        /*0614*/ 	.short	0x010a
        /*0616*/ 	.byte	0x06
	.zero		1


	//   ....[80]....
        /*0618*/ 	.word	0x000036b0
        /*061c*/ 	.word	0x000000ff
        /*0620*/ 	.word	0x00000000
        /*0624*/ 	.short	0x0101
        /*0626*/ 	.byte	0x07
	.zero		1


	//   ....[81]....
        /*0628*/ 	.word	0x000039b0
        /*062c*/ 	.word	0x00000000
        /*0630*/ 	.word	0x00000100
        /*0634*/ 	.short	0x010a
        /*0636*/ 	.byte	0xff
	.zero		1


	//   ....[82]....
        /*0638*/ 	.word	0x00003a70
        /*063c*/ 	.word	0x00000000
        /*0640*/ 	.word	0x00000000
        /*0644*/ 	.short	0x0101
        /*0646*/ 	.byte	0xff
	.zero		1


	//   ....[83]....
        /*0648*/ 	.word	0x00003b30
        /*064c*/ 	.word	0x000000ff
        /*0650*/ 	.word	0x00000000
        /*0654*/ 	.short	0x010a
        /*0656*/ 	.byte	0x06
	.zero		1


	//   ....[84]....
        /*0658*/ 	.word	0x00003b40
        /*065c*/ 	.word	0x000000ff
        /*0660*/ 	.word	0x00000130
        /*0664*/ 	.short	0x010a
        /*0666*/ 	.byte	0x0a
	.zero		1


	//   ....[85]....
        /*0668*/ 	.word	0x00003bf0
        /*066c*/ 	.word	0x000000ff
        /*0670*/ 	.word	0x00000000
        /*0674*/ 	.short	0x010a
        /*0676*/ 	.byte	0x09
	.zero		1


	//   ....[86]....
        /*0678*/ 	.word	0x00003d30
        /*067c*/ 	.word	0x000000ff
        /*0680*/ 	.word	0x00000000
        /*0684*/ 	.short	0x010a
        /*0686*/ 	.byte	0x06
	.zero		1


	//   ....[87]....
        /*0688*/ 	.word	0x00003f80
        /*068c*/ 	.word	0x000000ff
        /*0690*/ 	.word	0x00000000
        /*0694*/ 	.short	0x010a
        /*0696*/ 	.byte	0x05
	.zero		1


	//   ....[88]....
        /*0698*/ 	.word	0x00004020
        /*069c*/ 	.word	0x00000000
        /*06a0*/ 	.word	0x00000000
        /*06a4*/ 	.short	0x010a
        /*06a6*/ 	.byte	0xff
	.zero		1


	//   ....[89]....
        /*06a8*/ 	.word	0x00004060
        /*06ac*/ 	.word	0x00000000
        /*06b0*/ 	.word	0x00000000
        /*06b4*/ 	.short	0x010a
        /*06b6*/ 	.byte	0xff
	.zero		1


	//   ....[90]....
        /*06b8*/ 	.word	0x000040d0
        /*06bc*/ 	.word	0x000000ff
        /*06c0*/ 	.word	0x00000000
        /*06c4*/ 	.short	0x0101
        /*06c6*/ 	.byte	0x05
	.zero		1


	//   ....[91]....
        /*06c8*/ 	.word	0x00004110
        /*06cc*/ 	.word	0x000000ff
        /*06d0*/ 	.word	0x00000160
        /*06d4*/ 	.short	0x010a
        /*06d6*/ 	.byte	0x08
	.zero		1


	//   ....[92]....
        /*06d8*/ 	.word	0x00004160
        /*06dc*/ 	.word	0x000000ff
        /*06e0*/ 	.word	0x00000000
        /*06e4*/ 	.short	0x0101
        /*06e6*/ 	.byte	0x05
	.zero		1


	//   ....[93]....
        /*06e8*/ 	.word	0x000045b0
        /*06ec*/ 	.word	0x00000000
        /*06f0*/ 	.word	0x00000100
        /*06f4*/ 	.short	0x010a
        /*06f6*/ 	.byte	0xff
	.zero		1


	//   ....[94]....
        /*06f8*/ 	.word	0x00004670
        /*06fc*/ 	.word	0x00000000
        /*0700*/ 	.word	0x00000000
        /*0704*/ 	.short	0x0101
        /*0706*/ 	.byte	0xff
	.zero		1


	//   ....[95]....
        /*0708*/ 	.word	0x00004990
        /*070c*/ 	.word	0x000000ff
        /*0710*/ 	.word	0x000000f8
        /*0714*/ 	.short	0x010a
        /*0716*/ 	.byte	0x07
	.zero		1


	//   ....[96]....
        /*0718*/ 	.word	0x00004b80
        /*071c*/ 	.word	0x000000ff
        /*0720*/ 	.word	0x000000d0
        /*0724*/ 	.short	0x010a
        /*0726*/ 	.byte	0x07
	.zero		1


	//   ....[97]....
        /*0728*/ 	.word	0x00004cf0
        /*072c*/ 	.word	0x000000ff
        /*0730*/ 	.word	0x000000b0
        /*0734*/ 	.short	0x010b
        /*0736*/ 	.byte	0x07
	.zero		1


	//   ....[98]....
        /*0738*/ 	.word	0x00004d00
        /*073c*/ 	.word	0x000000ff
        /*0740*/ 	.word	0x00000000
        /*0744*/ 	.short	0x0101
        /*0746*/ 	.byte	0x08
	.zero		1


	//   ....[99]....
        /*0748*/ 	.word	0x00004d20
        /*074c*/ 	.word	0x000000ff
        /*0750*/ 	.word	0x000000d8
        /*0754*/ 	.short	0x010a
        /*0756*/ 	.byte	0x07
	.zero		1


	//   ....[100]....
        /*0758*/ 	.word	0x00004e80
        /*075c*/ 	.word	0x000000ff
        /*0760*/ 	.word	0x000000b8
        /*0764*/ 	.short	0x010b
        /*0766*/ 	.byte	0x07
	.zero		1


	//   ....[101]....
        /*0768*/ 	.word	0x00004e90
        /*076c*/ 	.word	0x000000ff
        /*0770*/ 	.word	0x00000000
        /*0774*/ 	.short	0x0101
        /*0776*/ 	.byte	0x08
	.zero		1


	//   ....[102]....
        /*0778*/ 	.word	0x00004ea0
        /*077c*/ 	.word	0x000000ff
        /*0780*/ 	.word	0x000000e0
        /*0784*/ 	.short	0x010a
        /*0786*/ 	.byte	0x07
	.zero		1


	//   ....[103]....
        /*0788*/ 	.word	0x00005040
        /*078c*/ 	.word	0x000000ff
        /*0790*/ 	.word	0x000000c0
        /*0794*/ 	.short	0x010b
        /*0796*/ 	.byte	0x07
	.zero		1


	//   ....[104]....
        /*0798*/ 	.word	0x000050b0
        /*079c*/ 	.word	0x000000ff
        /*07a0*/ 	.word	0x00000000
        /*07a4*/ 	.short	0x0101
        /*07a6*/ 	.byte	0x08
	.zero		1


	//   ....[105]....
        /*07a8*/ 	.word	0x000050e0
        /*07ac*/ 	.word	0x000000ff
        /*07b0*/ 	.word	0x000000e8
        /*07b4*/ 	.short	0x010a
        /*07b6*/ 	.byte	0x07
	.zero		1


	//   ....[106]....
        /*07b8*/ 	.word	0x000052f0
        /*07bc*/ 	.word	0x000000ff
        /*07c0*/ 	.word	0x000000c8
        /*07c4*/ 	.short	0x010b
        /*07c6*/ 	.byte	0x07
	.zero		1


	//   ....[107]....
        /*07c8*/ 	.word	0x00005310
        /*07cc*/ 	.word	0x000000ff
        /*07d0*/ 	.word	0x00000000
        /*07d4*/ 	.short	0x0101
        /*07d6*/ 	.byte	0x0d
	.zero		1


	//   ....[108]....
        /*07d8*/ 	.word	0x00005340
        /*07dc*/ 	.word	0x000000ff
        /*07e0*/ 	.word	0x000000d0
        /*07e4*/ 	.short	0x010a
        /*07e6*/ 	.byte	0x07
	.zero		1


	//   ....[109]....
        /*07e8*/ 	.word	0x00005360
        /*07ec*/ 	.word	0x000000ff
        /*07f0*/ 	.word	0x000000d8
        /*07f4*/ 	.short	0x010a
        /*07f6*/ 	.byte	0x07
	.zero		1


	//   ....[110]....
        /*07f8*/ 	.word	0x00005380
        /*07fc*/ 	.word	0x000000ff
        /*0800*/ 	.word	0x000000e0
        /*0804*/ 	.short	0x010a
        /*0806*/ 	.byte	0x07
	.zero		1


	//   ....[111]....
        /*0808*/ 	.word	0x000053c0
        /*080c*/ 	.word	0x00000000
        /*0810*/ 	.word	0x000000e8
        /*0814*/ 	.short	0x010a
        /*0816*/ 	.byte	0xff
	.zero		1


	//   ....[112]....
        /*0818*/ 	.word	0x000056f0
        /*081c*/ 	.word	0x00000000
        /*0820*/ 	.word	0x00000100
        /*0824*/ 	.short	0x010a
        /*0826*/ 	.byte	0xff
	.zero		1


	//   ....[113]....
        /*0828*/ 	.word	0x00005800
        /*082c*/ 	.word	0x00000000
        /*0830*/ 	.word	0x00000000
        /*0834*/ 	.short	0x0101
        /*0836*/ 	.byte	0xff
	.zero		1


	//   ....[114]....
        /*0838*/ 	.word	0x00006260
        /*083c*/ 	.word	0x00000003
        /*0840*/ 	.word	0x000000b0
        /*0844*/ 	.short	0x010a
        /*0846*/ 	.byte	0xff
	.zero		1


	//   ....[115]....
        /*0848*/ 	.word	0x000062a0
        /*084c*/ 	.word	0x000000bf
        /*0850*/ 	.word	0x00000120
        /*0854*/ 	.short	0x010a
        /*0856*/ 	.byte	0xff
	.zero		1


	//   ....[116]....
        /*0858*/ 	.word	0x000063d0
        /*085c*/ 	.word	0x00000003
        /*0860*/ 	.word	0x000000b0
        /*0864*/ 	.short	0x010a
        /*0866*/ 	.byte	0xff
	.zero		1


	//   ....[117]....
        /*0868*/ 	.word	0x00006530
        /*086c*/ 	.word	0x00000000
        /*0870*/ 	.word	0x00000000
        /*0874*/ 	.short	0x0101
        /*0876*/ 	.byte	0xff
	.zero		1


	//   ....[118]....
        /*0878*/ 	.word	0x00006590
        /*087c*/ 	.word	0x000000bf
        /*0880*/ 	.word	0x00000120
        /*0884*/ 	.short	0x010a
        /*0886*/ 	.byte	0xff
	.zero		1


	//   ....[119]....
        /*0888*/ 	.word	0x00007940
        /*088c*/ 	.word	0x000000ce
        /*0890*/ 	.word	0x000000b0
        /*0894*/ 	.short	0x010a
        /*0896*/ 	.byte	0xff
	.zero		1


	//   ....[120]....
        /*0898*/ 	.word	0x00007a10
        /*089c*/ 	.word	0x000000ce
        /*08a0*/ 	.word	0x000000b0
        /*08a4*/ 	.short	0x010a
        /*08a6*/ 	.byte	0xff
	.zero		1


	//   ....[121]....
        /*08a8*/ 	.word	0x00007b50
        /*08ac*/ 	.word	0x00000003
        /*08b0*/ 	.word	0x00000000
        /*08b4*/ 	.short	0x0101
        /*08b6*/ 	.byte	0xff
	.zero		1


	//   ....[122]....
        /*08b8*/ 	.word	0x00008ef0
        /*08bc*/ 	.word	0x00000000
        /*08c0*/ 	.word	0x000000b0
        /*08c4*/ 	.short	0x010a
        /*08c6*/ 	.byte	0xff
	.zero		1


	//   ....[123]....
        /*08c8*/ 	.word	0x00008fc0
        /*08cc*/ 	.word	0x00000000
        /*08d0*/ 	.word	0x000000b0
        /*08d4*/ 	.short	0x010a
        /*08d6*/ 	.byte	0xff
	.zero		1


	//   ....[124]....
        /*08d8*/ 	.word	0x00009120
        /*08dc*/ 	.word	0x00000000
        /*08e0*/ 	.word	0x00000000
        /*08e4*/ 	.short	0x0101
        /*08e6*/ 	.byte	0xff
	.zero		1


	//   ....[125]....
        /*08e8*/ 	.word	0x0000a4d0
        /*08ec*/ 	.word	0x00000000
        /*08f0*/ 	.word	0x000000b0
        /*08f4*/ 	.short	0x010a
        /*08f6*/ 	.byte	0xff
	.zero		1


	//   ....[126]....
        /*08f8*/ 	.word	0x0000a5a0
        /*08fc*/ 	.word	0x00000000
        /*0900*/ 	.word	0x000000b0
        /*0904*/ 	.short	0x010a
        /*0906*/ 	.byte	0xff
	.zero		1


	//   ....[127]....
        /*0908*/ 	.word	0x0000a700
        /*090c*/ 	.word	0x00000000
        /*0910*/ 	.word	0x00000000
        /*0914*/ 	.short	0x0101
        /*0916*/ 	.byte	0xff
	.zero		1


	//   ....[128]....
        /*0918*/ 	.word	0x0000ab10
        /*091c*/ 	.word	0x000000bf
        /*0920*/ 	.word	0x00000000
        /*0924*/ 	.short	0x0101
        /*0926*/ 	.byte	0xff
	.zero		1


	//   ....[129]....
        /*0928*/ 	.word	0x0000bb60
        /*092c*/ 	.word	0x00000003
        /*0930*/ 	.word	0x00000150
        /*0934*/ 	.short	0x010a
        /*0936*/ 	.byte	0xff
	.zero		1


	//   ....[130]....
        /*0938*/ 	.word	0x0000bbc0
        /*093c*/ 	.word	0x00000002
        /*0940*/ 	.word	0x00000058
        /*0944*/ 	.short	0x010a
        /*0946*/ 	.byte	0xff
	.zero		1


	//   ....[131]....
        /*0948*/ 	.word	0x0000bc20
        /*094c*/ 	.word	0x00000002
        /*0950*/ 	.word	0x00000058
        /*0954*/ 	.short	0x010a
        /*0956*/ 	.byte	0xff
	.zero		1


	//   ....[132]....
        /*0958*/ 	.word	0x0000bc70
        /*095c*/ 	.word	0x00000002
        /*0960*/ 	.word	0x00000100
        /*0964*/ 	.short	0x010a
        /*0966*/ 	.byte	0xff
	.zero		1


	//   ....[133]....
        /*0968*/ 	.word	0x0000bcd0
        /*096c*/ 	.word	0x00000000
        /*0970*/ 	.word	0x00000000
        /*0974*/ 	.short	0x010a
        /*0976*/ 	.byte	0xff
	.zero		1


	//   ....[134]....
        /*0978*/ 	.word	0x0000bd30
        /*097c*/ 	.word	0x00000000
        /*0980*/ 	.word	0x00000000
        /*0984*/ 	.short	0x010a
        /*0986*/ 	.byte	0xff
	.zero		1


	//   ....[135]....
        /*0988*/ 	.word	0x0000bd90
        /*098c*/ 	.word	0x00000000
        /*0990*/ 	.word	0x00000000
        /*0994*/ 	.short	0x010a
        /*0996*/ 	.byte	0xff
	.zero		1


	//   ....[136]....
        /*0998*/ 	.word	0x0000bdf0
        /*099c*/ 	.word	0x00000000
        /*09a0*/ 	.word	0x00000000
        /*09a4*/ 	.short	0x010a
        /*09a6*/ 	.byte	0xff
	.zero		1


	//   ....[137]....
        /*09a8*/ 	.word	0x0000be50
        /*09ac*/ 	.word	0x00000000
        /*09b0*/ 	.word	0x00000000
        /*09b4*/ 	.short	0x010a
        /*09b6*/ 	.byte	0xff
	.zero		1


	//   ....[138]....
        /*09b8*/ 	.word	0x0000beb0
        /*09bc*/ 	.word	0x00000000
        /*09c0*/ 	.word	0x00000000
        /*09c4*/ 	.short	0x010a
        /*09c6*/ 	.byte	0xff
	.zero		1


	//   ....[139]....
        /*09c8*/ 	.word	0x0000bf10
        /*09cc*/ 	.word	0x00000000
        /*09d0*/ 	.word	0x00000000
        /*09d4*/ 	.short	0x010a
        /*09d6*/ 	.byte	0xff
	.zero		1


	//   ....[140]....
        /*09d8*/ 	.word	0x0000bf70
        /*09dc*/ 	.word	0x00000000
        /*09e0*/ 	.word	0x00000000
        /*09e4*/ 	.short	0x010a
        /*09e6*/ 	.byte	0xff
	.zero		1


	//   ....[141]....
        /*09e8*/ 	.word	0x0000bfd0
        /*09ec*/ 	.word	0x00000000
        /*09f0*/ 	.word	0x00000000
        /*09f4*/ 	.short	0x010a
        /*09f6*/ 	.byte	0xff
	.zero		1


	//   ....[142]....
        /*09f8*/ 	.word	0x0000c030
        /*09fc*/ 	.word	0x00000000
        /*0a00*/ 	.word	0x00000000
        /*0a04*/ 	.short	0x010a
        /*0a06*/ 	.byte	0xff
	.zero		1


	//   ....[143]....
        /*0a08*/ 	.word	0x0000c080
        /*0a0c*/ 	.word	0x00000000
        /*0a10*/ 	.word	0x00000140
        /*0a14*/ 	.short	0x010a
        /*0a16*/ 	.byte	0xff
	.zero		1


	//   ....[144]....
        /*0a18*/ 	.word	0x0000c0e0
        /*0a1c*/ 	.word	0x00000000
        /*0a20*/ 	.word	0x00000110
        /*0a24*/ 	.short	0x010a
        /*0a26*/ 	.byte	0xff
	.zero		1


	//   ....[145]....
        /*0a28*/ 	.word	0x0000c130
        /*0a2c*/ 	.word	0x00000000
        /*0a30*/ 	.word	0x00000100
        /*0a34*/ 	.short	0x010a
        /*0a36*/ 	.byte	0xff
	.zero		1


	//   ....[146]....
        /*0a38*/ 	.word	0x0000c190
        /*0a3c*/ 	.word	0x00000000
        /*0a40*/ 	.word	0x00000110
        /*0a44*/ 	.short	0x010a
        /*0a46*/ 	.byte	0xff
	.zero		1


	//   ....[147]....
        /*0a48*/ 	.word	0x0000c1f0
        /*0a4c*/ 	.word	0x00000004
        /*0a50*/ 	.word	0x00000008
        /*0a54*/ 	.short	0x010a
        /*0a56*/ 	.byte	0xff
	.zero		1


	//   ....[148]....
        /*0a58*/ 	.word	0x0000c2d0
        /*0a5c*/ 	.word	0x00000002
        /*0a60*/ 	.word	0x00000008
        /*0a64*/ 	.short	0x010a
        /*0a66*/ 	.byte	0xff
	.zero		1


	//   ....[149]....
        /*0a68*/ 	.word	0x0000c320
        /*0a6c*/ 	.word	0x00000000
        /*0a70*/ 	.word	0x00000100
        /*0a74*/ 	.short	0x010a
        /*0a76*/ 	.byte	0xff
	.zero		1


	//   ....[150]....
        /*0a78*/ 	.word	0x0000c380
        /*0a7c*/ 	.word	0x00000000
        /*0a80*/ 	.word	0x00000130
        /*0a84*/ 	.short	0x010a
        /*0a86*/ 	.byte	0xff
	.zero		1


	//   ....[151]....
        /*0a88*/ 	.word	0x0000c3e0
        /*0a8c*/ 	.word	0x00000000
        /*0a90*/ 	.word	0x00000000
        /*0a94*/ 	.short	0x010a
        /*0a96*/ 	.byte	0xff
	.zero		1


	//   ....[152]....
        /*0a98*/ 	.word	0x0000c440
        /*0a9c*/ 	.word	0x00000000
        /*0aa0*/ 	.word	0x00000000
        /*0aa4*/ 	.short	0x010a
        /*0aa6*/ 	.byte	0xff
	.zero		1


	//   ....[153]....
        /*0aa8*/ 	.word	0x0000c4a0
        /*0aac*/ 	.word	0x00000000
        /*0ab0*/ 	.word	0x00000160
        /*0ab4*/ 	.short	0x010a
        /*0ab6*/ 	.byte	0xff
	.zero		1


	//   ....[154]....
        /*0ab8*/ 	.word	0x0000c4f0
        /*0abc*/ 	.word	0x00000000
        /*0ac0*/ 	.word	0x00000100
        /*0ac4*/ 	.short	0x010a
        /*0ac6*/ 	.byte	0xff
	.zero		1


	//   ....[155]....
        /*0ac8*/ 	.word	0x0000c550
        /*0acc*/ 	.word	0x00000000
        /*0ad0*/ 	.word	0x000000f8
        /*0ad4*/ 	.short	0x010a
        /*0ad6*/ 	.byte	0xff
	.zero		1


	//   ....[156]....
        /*0ad8*/ 	.word	0x0000c5b0
        /*0adc*/ 	.word	0x00000003
        /*0ae0*/ 	.word	0x000000d0
        /*0ae4*/ 	.short	0x010a
        /*0ae6*/ 	.byte	0xff
	.zero		1


	//   ....[157]....
        /*0ae8*/ 	.word	0x0000c610
        /*0aec*/ 	.word	0x00000003
        /*0af0*/ 	.word	0x000000d8
        /*0af4*/ 	.short	0x010a
        /*0af6*/ 	.byte	0xff
	.zero		1


	//   ....[158]....
        /*0af8*/ 	.word	0x0000c670
        /*0afc*/ 	.word	0x00000003
        /*0b00*/ 	.word	0x000000e0
        /*0b04*/ 	.short	0x010a
        /*0b06*/ 	.byte	0xff
	.zero		1


	//   ....[159]....
        /*0b08*/ 	.word	0x0000c6d0
        /*0b0c*/ 	.word	0x00000003
        /*0b10*/ 	.word	0x000000e8
        /*0b14*/ 	.short	0x010a
        /*0b16*/ 	.byte	0xff
	.zero		1


	//   ....[160]....
        /*0b18*/ 	.word	0x0000c730
        /*0b1c*/ 	.word	0x00000000
        /*0b20*/ 	.word	0x000000d0
        /*0b24*/ 	.short	0x010a
        /*0b26*/ 	.byte	0xff
	.zero		1


	//   ....[161]....
        /*0b28*/ 	.word	0x0000c790
        /*0b2c*/ 	.word	0x00000000
        /*0b30*/ 	.word	0x000000d8
        /*0b34*/ 	.short	0x010a
        /*0b36*/ 	.byte	0xff
	.zero		1


	//   ....[162]....
        /*0b38*/ 	.word	0x0000c7f0
        /*0b3c*/ 	.word	0x00000000
        /*0b40*/ 	.word	0x000000e0
        /*0b44*/ 	.short	0x010a
        /*0b46*/ 	.byte	0xff
	.zero		1


	//   ....[163]....
        /*0b48*/ 	.word	0x0000c840
        /*0b4c*/ 	.word	0x00000000
        /*0b50*/ 	.word	0x00000100
        /*0b54*/ 	.short	0x010a
        /*0b56*/ 	.byte	0xff
	.zero		1


	//   ....[164]....
        /*0b58*/ 	.word	0x0000c890
        /*0b5c*/ 	.word	0x00000003
        /*0b60*/ 	.word	0x000000b0
        /*0b64*/ 	.short	0x010a
        /*0b66*/ 	.byte	0xff
	.zero		1


	//   ....[165]....
        /*0b68*/ 	.word	0x0000c8e0
        /*0b6c*/ 	.word	0x000000bf
        /*0b70*/ 	.word	0x00000120
        /*0b74*/ 	.short	0x010a
        /*0b76*/ 	.byte	0xff
	.zero		1


	//   ....[166]....
        /*0b78*/ 	.word	0x0000c930
        /*0b7c*/ 	.word	0x000000ce
        /*0b80*/ 	.word	0x000000b0
        /*0b84*/ 	.short	0x010a
        /*0b86*/ 	.byte	0xff
	.zero		1


	//   ....[167]....
        /*0b88*/ 	.word	0x0000c980
        /*0b8c*/ 	.word	0x00000000
        /*0b90*/ 	.word	0x000000b0
        /*0b94*/ 	.short	0x010a
        /*0b96*/ 	.byte	0xff
	.zero		1


	//   ....[168]....
        /*0b98*/ 	.word	0x0000c9d0
        /*0b9c*/ 	.word	0x00000000
        /*0ba0*/ 	.word	0x000000b0
        /*0ba4*/ 	.short	0x010a
        /*0ba6*/ 	.byte	0xff
	.zero		1


	//----- nvinfo : EIATTR_NUM_MBARRIERS
	.align		4
.L_48:
        /*0ba8*/ 	.byte	0x03, 0x38
        /*0baa*/ 	.short	0x002d


	//----- nvinfo : EIATTR_EXIT_INSTR_OFFSETS
	.align		4
        /*0bac*/ 	.byte	0x04, 0x1c
        /*0bae*/ 	.short	(.L_50 - .L_49)


	//   ....[0]....
.L_49:
        /*0bb0*/ 	.word	0x00002cb0


	//   ....[1]....
        /*0bb4*/ 	.word	0x000031b0


	//   ....[2]....
        /*0bb8*/ 	.word	0x00003210


	//   ....[3]....
        /*0bbc*/ 	.word	0x00004390


	//   ....[4]....
        /*0bc0*/ 	.word	0x000053f0


	//   ....[5]....
        /*0bc4*/ 	.word	0x00005430


	//   ....[6]....
        /*0bc8*/ 	.word	0x0000bb50


	//----- nvinfo : EIATTR_MAX_THREADS
	.align		4
.L_50:
        /*0bcc*/ 	.byte	0x04, 0x05
        /*0bce*/ 	.short	(.L_52 - .L_51)
.L_51:
        /*0bd0*/ 	.word	0x00000100
        /*0bd4*/ 	.word	0x00000001
        /*0bd8*/ 	.word	0x00000001


	//----- nvinfo : EIATTR_CRS_STACK_SIZE
	.align		4
.L_52:
        /*0bdc*/ 	.byte	0x04, 0x1e
        /*0bde*/ 	.short	(.L_54 - .L_53)
.L_53:
        /*0be0*/ 	.word	0x00000000


	//----- nvinfo : EIATTR_CBANK_PARAM_SIZE
	.align		4
.L_54:
        /*0be4*/ 	.byte	0x03, 0x19
        /*0be6*/ 	.short	0x0800


	//----- nvinfo : EIATTR_PARAM_CBANK
	.align		4
        /*0be8*/ 	.byte	0x04, 0x0a
        /*0bea*/ 	.short	(.L_56 - .L_55)
	.align		4
.L_55:
        /*0bec*/ 	.word	index@(.nv.constant0._ZN7cutlass13device_kernelINS_4gemm6kernel13GemmUniversalIN4cute5tupleIJiiiiEEENS1_10collective13CollectiveMmaINS1_35MainloopSm100TmaUmmaWarpSpecializedILi11ELi2ELi2ENS5_IJNS4_1CILi2EEENSA_ILi1EEESC_EEEEENS5_IJNSA_ILi256EEESF_NSA_ILi64EEEEEENS_12float_e4m3_tENS5_IJlSC_lEEESI_SJ_NS4_8TiledMMAINS4_8MMA_AtomIJNS4_10MMA_TraitsINS4_25SM100_MMA_F8F6F4_2x1SM_SSEJSI_SI_fSF_SF_NS4_17integral_constantINS4_4UMMA5MajorELSQ_0EEESR_NSO_INSP_7ScaleInELSS_0EEEST_EEEEEENS4_6LayoutINS5_IJSC_SC_SC_EEENS5_IJNSA_ILi0EEESY_SY_EEEEENS5_IJNS4_10UnderscoreES11_S11_EEEEENS4_18SM100_TMA_2SM_LOADENS4_14ComposedLayoutINS4_7SwizzleILi2ELi4ELi3EEENS4_18smem_ptr_flag_bitsILi8EEENSW_INS5_IJNSA_ILi8EEESG_EEENS5_IJSG_SC_EEEEEEEvNS4_8identityES14_S1E_vS1F_EENS_8epilogue10collective18CollectiveEpilogueINS1H_23Sm100TmaWarpSpecializedILi4ELi2ELi64ELb0ELb0EEEJNS5_IJNSA_ILi128EEESF_SG_EEENS5_IJNSW_IS1M_SC_EENSW_ISG_SC_EEEEESI_SJ_SI_SJ_NS1H_6fusion15FusionCallbacksIS1L_NS1R_17LinearCombinationISI_fSI_fLNS_15FloatRoundStyleE2EEES1N_S1Q_JEEENS4_5SM1004TMEM4LOAD26SM100_TMEM_LOAD_32dp32b64xENS4_13SM90_TMA_LOADES1E_NS4_39AutoVectorizingCopyWithAssumedAlignmentILi128EEENS4_14SM90_TMA_STOREES1E_S23_S23_EEEvvEEEEvNT_6ParamsE)
        /*0bf0*/ 	.short	0x0380
        /*0bf2*/ 	.short	0x0800


	//----- nvinfo : EIATTR_SW_WAR
	.align		4
.L_56:
        /*0bf4*/ 	.byte	0x04, 0x36
        /*0bf6*/ 	.short	(.L_58 - .L_57)
.L_57:
        /*0bf8*/ 	.word	0x00000008
.L_58:


//--------------------- .nv.callgraph             --------------------------
	.section	.nv.callgraph,"",@"SHT_CUDA_CALLGRAPH"
	.align	4
	.sectionentsize	8
	.align		4
        /*0000*/ 	.word	0x00000000
	.align		4
        /*0004*/ 	.word	0xffffffff
	.align		4
        /*0008*/ 	.word	index@(_ZN7cutlass13device_kernelINS_4gemm6kernel13GemmUniversalIN4cute5tupleIJiiiiEEENS1_10collective13CollectiveMmaINS1_35MainloopSm100TmaUmmaWarpSpecializedILi11ELi2ELi2ENS5_IJNS4_1CILi2EEENSA_ILi1EEESC_EEEEENS5_IJNSA_ILi256EEESF_NSA_ILi64EEEEEENS_12float_e4m3_tENS5_IJlSC_lEEESI_SJ_NS4_8TiledMMAINS4_8MMA_AtomIJNS4_10MMA_TraitsINS4_25SM100_MMA_F8F6F4_2x1SM_SSEJSI_SI_fSF_SF_NS4_17integral_constantINS4_4UMMA5MajorELSQ_0EEESR_NSO_INSP_7ScaleInELSS_0EEEST_EEEEEENS4_6LayoutINS5_IJSC_SC_SC_EEENS5_IJNSA_ILi0EEESY_SY_EEEEENS5_IJNS4_10UnderscoreES11_S11_EEEEENS4_18SM100_TMA_2SM_LOADENS4_14ComposedLayoutINS4_7SwizzleILi2ELi4ELi3EEENS4_18smem_ptr_flag_bitsILi8EEENSW_INS5_IJNSA_ILi8EEESG_EEENS5_IJSG_SC_EEEEEEEvNS4_8identityES14_S1E_vS1F_EENS_8epilogue10collective18CollectiveEpilogueINS1H_23Sm100TmaWarpSpecializedILi4ELi2ELi64ELb0ELb0EEEJNS5_IJNSA_ILi128EEESF_SG_EEENS5_IJNSW_IS1M_SC_EENSW_ISG_SC_EEEEESI_SJ_SI_SJ_NS1H_6fusion15FusionCallbacksIS1L_NS1R_17LinearCombinationISI_fSI_fLNS_15FloatRoundStyleE2EEES1N_S1Q_JEEENS4_5SM1004TMEM4LOAD26SM100_TMEM_LOAD_32dp32b64xENS4_13SM90_TMA_LOADES1E_NS4_39AutoVectorizingCopyWithAssumedAlignmentILi128EEENS4_14SM90_TMA_STOREES1E_S23_S23_EEEvvEEEEvNT_6ParamsE)
	.align		4
        /*000c*/ 	.word	index@(__assertfail)
	.align		4
        /*0010*/ 	.word	0x00000000
	.align		4
        /*0014*/ 	.word	0xfffffffe
	.align		4
        /*0018*/ 	.word	0x00000000
	.align		4
        /*001c*/ 	.word	0xfffffffd
	.align		4
        /*0020*/ 	.word	0x00000000
	.align		4
        /*0024*/ 	.word	0xfffffffc


//--------------------- .nv.constant4             --------------------------
	.section	.nv.constant4,"a",@progbits
	.align	8
	.align		8
.nv.constant4:
        /*0000*/ 	.dword	__assertfail
	.align		8
        /*0008*/ 	.dword	__unnamed_1
	.align		8
        /*0010*/ 	.dword	__unnamed_2
	.align		8
        /*0018*/ 	.dword	__unnamed_3
	.align		8
        /*0020*/ 	.dword	_ZN39_INTERNAL_c7c6bb52_4_k_cu_29ffd748_36504cuda3std3__45__cpo5beginE
	.align		8
        /*0028*/ 	.dword	_ZN39_INTERNAL_c7c6bb52_4_k_cu_29ffd748_36504cuda3std3__45__cpo3endE
	.align		8
        /*0030*/ 	.dword	_ZN39_INTERNAL_c7c6bb52_4_k_cu_29ffd748_36504cuda3std3__45__cpo6cbeginE
	.align		8
        /*0038*/ 	.dword	_ZN39_INTERNAL_c7c6bb52_4_k_cu_29ffd748_36504cuda3std3__45__cpo4cendE
	.align		8
        /*0040*/ 	.dword	_ZN39_INTERNAL_c7c6bb52_4_k_cu_29ffd748_36504cuda3std3__441_GLOBAL__N__c7c6bb52_4_k_cu_29ffd748_36506ignoreE
	.align		8
        /*0048*/ 	.dword	_ZN39_INTERNAL_c7c6bb52_4_k_cu_29ffd748_36504cuda3std3__419piecewise_constructE
	.align		8
        /*0050*/ 	.dword	_ZN39_INTERNAL_c7c6bb52_4_k_cu_29ffd748_36504cuda3std3__48in_placeE
	.align		8
        /*0058*/ 	.dword	_ZN39_INTERNAL_c7c6bb52_4_k_cu_29ffd748_36504cuda3std6ranges3__45__cpo4swapE
	.align		8
        /*0060*/ 	.dword	_ZN39_INTERNAL_c7c6bb52_4_k_cu_29ffd748_36504cuda3std6ranges3__45__cpo9iter_moveE
	.align		8
        /*0068*/ 	.dword	_ZN39_INTERNAL_c7c6bb52_4_k_cu_29ffd748_36504cute7productE
	.align		8
        /*0070*/ 	.dword	_ZN39_INTERNAL_c7c6bb52_4_k_cu_29ffd748_36504cute1_E
	.align		8
        /*0078*/ 	.dword	$str$25
	.align		8
        /*0080*/ 	.dword	$str$26
	.align		8
        /*0088*/ 	.dword	$str$27
	.align		8
        /*0090*/ 	.dword	$str$28


//--------------------- .text._ZN7cutlass13device_kernelINS_4gemm6kernel13GemmUniversalIN4cute5tupleIJiiiiEEENS1_10collective13CollectiveMmaINS1_35MainloopSm100TmaUmmaWarpSpecializedILi11ELi2ELi2ENS5_IJNS4_1CILi2EEENSA_ILi1EEESC_EEEEENS5_IJNSA_ILi256EEESF_NSA_ILi64EEEEEENS_12float_e4m3_tENS5_IJlSC_lEEESI_SJ_NS4_8TiledMMAINS4_8MMA_AtomIJNS4_10MMA_TraitsINS4_25SM100_MMA_F8F6F4_2x1SM_SSEJSI_SI_fSF_SF_NS4_17integral_constantINS4_4UMMA5MajorELSQ_0EEESR_NSO_INSP_7ScaleInELSS_0EEEST_EEEEEENS4_6LayoutINS5_IJSC_SC_SC_EEENS5_IJNSA_ILi0EEESY_SY_EEEEENS5_IJNS4_10UnderscoreES11_S11_EEEEENS4_18SM100_TMA_2SM_LOADENS4_14ComposedLayoutINS4_7SwizzleILi2ELi4ELi3EEENS4_18smem_ptr_flag_bitsILi8EEENSW_INS5_IJNSA_ILi8EEESG_EEENS5_IJSG_SC_EEEEEEEvNS4_8identityES14_S1E_vS1F_EENS_8epilogue10collective18CollectiveEpilogueINS1H_23Sm100TmaWarpSpecializedILi4ELi2ELi64ELb0ELb0EEEJNS5_IJNSA_ILi128EEESF_SG_EEENS5_IJNSW_IS1M_SC_EENSW_ISG_SC_EEEEESI_SJ_SI_SJ_NS1H_6fusion15FusionCallbacksIS1L_NS1R_17LinearCombinationISI_fSI_fLNS_15FloatRoundStyleE2EEES1N_S1Q_JEEENS4_5SM1004TMEM4LOAD26SM100_TMEM_LOAD_32dp32b64xENS4_13SM90_TMA_LOADES1E_NS4_39AutoVectorizingCopyWithAssumedAlignmentILi128EEENS4_14SM90_TMA_STOREES1E_S23_S23_EEEvvEEEEvNT_6ParamsE --------------------------
	.section	.text._ZN7cutlass13device_kernelINS_4gemm6kernel13GemmUniversalIN4cute5tupleIJiiiiEEENS1_10collective13CollectiveMmaINS1_35MainloopSm100TmaUmmaWarpSpecializedILi11ELi2ELi2ENS5_IJNS4_1CILi2EEENSA_ILi1EEESC_EEEEENS5_IJNSA_ILi256EEESF_NSA_ILi64EEEEEENS_12float_e4m3_tENS5_IJlSC_lEEESI_SJ_NS4_8TiledMMAINS4_8MMA_AtomIJNS4_10MMA_TraitsINS4_25SM100_MMA_F8F6F4_2x1SM_SSEJSI_SI_fSF_SF_NS4_17integral_constantINS4_4UMMA5MajorELSQ_0EEESR_NSO_INSP_7ScaleInELSS_0EEEST_EEEEEENS4_6LayoutINS5_IJSC_SC_SC_EEENS5_IJNSA_ILi0EEESY_SY_EEEEENS5_IJNS4_10UnderscoreES11_S11_EEEEENS4_18SM100_TMA_2SM_LOADENS4_14ComposedLayoutINS4_7SwizzleILi2ELi4ELi3EEENS4_18smem_ptr_flag_bitsILi8EEENSW_INS5_IJNSA_ILi8EEESG_EEENS5_IJSG_SC_EEEEEEEvNS4_8identityES14_S1E_vS1F_EENS_8epilogue10collective18CollectiveEpilogueINS1H_23Sm100TmaWarpSpecializedILi4ELi2ELi64ELb0ELb0EEEJNS5_IJNSA_ILi128EEESF_SG_EEENS5_IJNSW_IS1M_SC_EENSW_ISG_SC_EEEEESI_SJ_SI_SJ_NS1H_6fusion15FusionCallbacksIS1L_NS1R_17LinearCombinationISI_fSI_fLNS_15FloatRoundStyleE2EEES1N_S1Q_JEEENS4_5SM1004TMEM4LOAD26SM100_TMEM_LOAD_32dp32b64xENS4_13SM90_TMA_LOADES1E_NS4_39AutoVectorizingCopyWithAssumedAlignmentILi128EEENS4_14SM90_TMA_STOREES1E_S23_S23_EEEvvEEEEvNT_6ParamsE,"ax",@progbits
	.align	128
.text._ZN7cutlass13device_kernelINS_4gemm6kernel13GemmUniversalIN4cute5tupleIJiiiiEEENS1_10collective13CollectiveMmaINS1_35MainloopSm100TmaUmmaWarpSpecializedILi11ELi2ELi2ENS5_IJNS4_1CILi2EEENSA_ILi1EEESC_EEEEENS5_IJNSA_ILi256EEESF_NSA_ILi64EEEEEENS_12float_e4m3_tENS5_IJlSC_lEEESI_SJ_NS4_8TiledMMAINS4_8MMA_AtomIJNS4_10MMA_TraitsINS4_25SM100_MMA_F8F6F4_2x1SM_SSEJSI_SI_fSF_SF_NS4_17integral_constantINS4_4UMMA5MajorELSQ_0EEESR_NSO_INSP_7ScaleInELSS_0EEEST_EEEEEENS4_6LayoutINS5_IJSC_SC_SC_EEENS5_IJNSA_ILi0EEESY_SY_EEEEENS5_IJNS4_10UnderscoreES11_S11_EEEEENS4_18SM100_TMA_2SM_LOADENS4_14ComposedLayoutINS4_7SwizzleILi2ELi4ELi3EEENS4_18smem_ptr_flag_bitsILi8EEENSW_INS5_IJNSA_ILi8EEESG_EEENS5_IJSG_SC_EEEEEEEvNS4_8identityES14_S1E_vS1F_EENS_8epilogue10collective18CollectiveEpilogueINS1H_23Sm100TmaWarpSpecializedILi4ELi2ELi64ELb0ELb0EEEJNS5_IJNSA_ILi128EEESF_SG_EEENS5_IJNSW_IS1M_SC_EENSW_ISG_SC_EEEEESI_SJ_SI_SJ_NS1H_6fusion15FusionCallbacksIS1L_NS1R_17LinearCombinationISI_fSI_fLNS_15FloatRoundStyleE2EEES1N_S1Q_JEEENS4_5SM1004TMEM4LOAD26SM100_TMEM_LOAD_32dp32b64xENS4_13SM90_TMA_LOADES1E_NS4_39AutoVectorizingCopyWithAssumedAlignmentILi128EEENS4_14SM90_TMA_STOREES1E_S23_S23_EEEvvEEEEvNT_6ParamsE:
        .type           _ZN7cutlass13device_kernelINS_4gemm6kernel13GemmUniversalIN4cute5tupleIJiiiiEEENS1_10collective13CollectiveMmaINS1_35MainloopSm100TmaUmmaWarpSpecializedILi11ELi2ELi2ENS5_IJNS4_1CILi2EEENSA_ILi1EEESC_EEEEENS5_IJNSA_ILi256EEESF_NSA_ILi64EEEEEENS_12float_e4m3_tENS5_IJlSC_lEEESI_SJ_NS4_8TiledMMAINS4_8MMA_AtomIJNS4_10MMA_TraitsINS4_25SM100_MMA_F8F6F4_2x1SM_SSEJSI_SI_fSF_SF_NS4_17integral_constantINS4_4UMMA5MajorELSQ_0EEESR_NSO_INSP_7ScaleInELSS_0EEEST_EEEEEENS4_6LayoutINS5_IJSC_SC_SC_EEENS5_IJNSA_ILi0EEESY_SY_EEEEENS5_IJNS4_10UnderscoreES11_S11_EEEEENS4_18SM100_TMA_2SM_LOADENS4_14ComposedLayoutINS4_7SwizzleILi2ELi4ELi3EEENS4_18smem_ptr_flag_bitsILi8EEENSW_INS5_IJNSA_ILi8EEESG_EEENS5_IJSG_SC_EEEEEEEvNS4_8identityES14_S1E_vS1F_EENS_8epilogue10collective18CollectiveEpilogueINS1H_23Sm100TmaWarpSpecializedILi4ELi2ELi64ELb0ELb0EEEJNS5_IJNSA_ILi128EEESF_SG_EEENS5_IJNSW_IS1M_SC_EENSW_ISG_SC_EEEEESI_SJ_SI_SJ_NS1H_6fusion15FusionCallbacksIS1L_NS1R_17LinearCombinationISI_fSI_fLNS_15FloatRoundStyleE2EEES1N_S1Q_JEEENS4_5SM1004TMEM4LOAD26SM100_TMEM_LOAD_32dp32b64xENS4_13SM90_TMA_LOADES1E_NS4_39AutoVectorizingCopyWithAssumedAlignmentILi128EEENS4_14SM90_TMA_STOREES1E_S23_S23_EEEvvEEEEvNT_6ParamsE,@function
        .size           _ZN7cutlass13device_kernelINS_4gemm6kernel13GemmUniversalIN4cute5tupleIJiiiiEEENS1_10collective13CollectiveMmaINS1_35MainloopSm100TmaUmmaWarpSpecializedILi11ELi2ELi2ENS5_IJNS4_1CILi2EEENSA_ILi1EEESC_EEEEENS5_IJNSA_ILi256EEESF_NSA_ILi64EEEEEENS_12float_e4m3_tENS5_IJlSC_lEEESI_SJ_NS4_8TiledMMAINS4_8MMA_AtomIJNS4_10MMA_TraitsINS4_25SM100_MMA_F8F6F4_2x1SM_SSEJSI_SI_fSF_SF_NS4_17integral_constantINS4_4UMMA5MajorELSQ_0EEESR_NSO_INSP_7ScaleInELSS_0EEEST_EEEEEENS4_6LayoutINS5_IJSC_SC_SC_EEENS5_IJNSA_ILi0EEESY_SY_EEEEENS5_IJNS4_10UnderscoreES11_S11_EEEEENS4_18SM100_TMA_2SM_LOADENS4_14ComposedLayoutINS4_7SwizzleILi2ELi4ELi3EEENS4_18smem_ptr_flag_bitsILi8EEENSW_INS5_IJNSA_ILi8EEESG_EEENS5_IJSG_SC_EEEEEEEvNS4_8identityES14_S1E_vS1F_EENS_8epilogue10collective18CollectiveEpilogueINS1H_23Sm100TmaWarpSpecializedILi4ELi2ELi64ELb0ELb0EEEJNS5_IJNSA_ILi128EEESF_SG_EEENS5_IJNSW_IS1M_SC_EENSW_ISG_SC_EEEEESI_SJ_SI_SJ_NS1H_6fusion15FusionCallbacksIS1L_NS1R_17LinearCombinationISI_fSI_fLNS_15FloatRoundStyleE2EEES1N_S1Q_JEEENS4_5SM1004TMEM4LOAD26SM100_TMEM_LOAD_32dp32b64xENS4_13SM90_TMA_LOADES1E_NS4_39AutoVectorizingCopyWithAssumedAlignmentILi128EEENS4_14SM90_TMA_STOREES1E_S23_S23_EEEvvEEEEvNT_6ParamsE,(.L_x_210 - _ZN7cutlass13device_kernelINS_4gemm6kernel13GemmUniversalIN4cute5tupleIJiiiiEEENS1_10collective13CollectiveMmaINS1_35MainloopSm100TmaUmmaWarpSpecializedILi11ELi2ELi2ENS5_IJNS4_1CILi2EEENSA_ILi1EEESC_EEEEENS5_IJNSA_ILi256EEESF_NSA_ILi64EEEEEENS_12float_e4m3_tENS5_IJlSC_lEEESI_SJ_NS4_8TiledMMAINS4_8MMA_AtomIJNS4_10MMA_TraitsINS4_25SM100_MMA_F8F6F4_2x1SM_SSEJSI_SI_fSF_SF_NS4_17integral_constantINS4_4UMMA5MajorELSQ_0EEESR_NSO_INSP_7ScaleInELSS_0EEEST_EEEEEENS4_6LayoutINS5_IJSC_SC_SC_EEENS5_IJNSA_ILi0EEESY_SY_EEEEENS5_IJNS4_10UnderscoreES11_S11_EEEEENS4_18SM100_TMA_2SM_LOADENS4_14ComposedLayoutINS4_7SwizzleILi2ELi4ELi3EEENS4_18smem_ptr_flag_bitsILi8EEENSW_INS5_IJNSA_ILi8EEESG_EEENS5_IJSG_SC_EEEEEEEvNS4_8identityES14_S1E_vS1F_EENS_8epilogue10collective18CollectiveEpilogueINS1H_23Sm100TmaWarpSpecializedILi4ELi2ELi64ELb0ELb0EEEJNS5_IJNSA_ILi128EEESF_SG_EEENS5_IJNSW_IS1M_SC_EENSW_ISG_SC_EEEEESI_SJ_SI_SJ_NS1H_6fusion15FusionCallbacksIS1L_NS1R_17LinearCombinationISI_fSI_fLNS_15FloatRoundStyleE2EEES1N_S1Q_JEEENS4_5SM1004TMEM4LOAD26SM100_TMEM_LOAD_32dp32b64xENS4_13SM90_TMA_LOADES1E_NS4_39AutoVectorizingCopyWithAssumedAlignmentILi128EEENS4_14SM90_TMA_STOREES1E_S23_S23_EEEvvEEEEvNT_6ParamsE)
        .other          _ZN7cutlass13device_kernelINS_4gemm6kernel13GemmUniversalIN4cute5tupleIJiiiiEEENS1_10collective13CollectiveMmaINS1_35MainloopSm100TmaUmmaWarpSpecializedILi11ELi2ELi2ENS5_IJNS4_1CILi2EEENSA_ILi1EEESC_EEEEENS5_IJNSA_ILi256EEESF_NSA_ILi64EEEEEENS_12float_e4m3_tENS5_IJlSC_lEEESI_SJ_NS4_8TiledMMAINS4_8MMA_AtomIJNS4_10MMA_TraitsINS4_25SM100_MMA_F8F6F4_2x1SM_SSEJSI_SI_fSF_SF_NS4_17integral_constantINS4_4UMMA5MajorELSQ_0EEESR_NSO_INSP_7ScaleInELSS_0EEEST_EEEEEENS4_6LayoutINS5_IJSC_SC_SC_EEENS5_IJNSA_ILi0EEESY_SY_EEEEENS5_IJNS4_10UnderscoreES11_S11_EEEEENS4_18SM100_TMA_2SM_LOADENS4_14ComposedLayoutINS4_7SwizzleILi2ELi4ELi3EEENS4_18smem_ptr_flag_bitsILi8EEENSW_INS5_IJNSA_ILi8EEESG_EEENS5_IJSG_SC_EEEEEEEvNS4_8identityES14_S1E_vS1F_EENS_8epilogue10collective18CollectiveEpilogueINS1H_23Sm100TmaWarpSpecializedILi4ELi2ELi64ELb0ELb0EEEJNS5_IJNSA_ILi128EEESF_SG_EEENS5_IJNSW_IS1M_SC_EENSW_ISG_SC_EEEEESI_SJ_SI_SJ_NS1H_6fusion15FusionCallbacksIS1L_NS1R_17LinearCombinationISI_fSI_fLNS_15FloatRoundStyleE2EEES1N_S1Q_JEEENS4_5SM1004TMEM4LOAD26SM100_TMEM_LOAD_32dp32b64xENS4_13SM90_TMA_LOADES1E_NS4_39AutoVectorizingCopyWithAssumedAlignmentILi128EEENS4_14SM90_TMA_STOREES1E_S23_S23_EEEvvEEEEvNT_6ParamsE,@"STO_CUDA_ENTRY STV_DEFAULT"
_ZN7cutlass13device_kernelINS_4gemm6kernel13GemmUniversalIN4cute5tupleIJiiiiEEENS1_10collective13CollectiveMmaINS1_35MainloopSm100TmaUmmaWarpSpecializedILi11ELi2ELi2ENS5_IJNS4_1CILi2EEENSA_ILi1EEESC_EEEEENS5_IJNSA_ILi256EEESF_NSA_ILi64EEEEEENS_12float_e4m3_tENS5_IJlSC_lEEESI_SJ_NS4_8TiledMMAINS4_8MMA_AtomIJNS4_10MMA_TraitsINS4_25SM100_MMA_F8F6F4_2x1SM_SSEJSI_SI_fSF_SF_NS4_17integral_constantINS4_4UMMA5MajorELSQ_0EEESR_NSO_INSP_7ScaleInELSS_0EEEST_EEEEEENS4_6LayoutINS5_IJSC_SC_SC_EEENS5_IJNSA_ILi0EEESY_SY_EEEEENS5_IJNS4_10UnderscoreES11_S11_EEEEENS4_18SM100_TMA_2SM_LOADENS4_14ComposedLayoutINS4_7SwizzleILi2ELi4ELi3EEENS4_18smem_ptr_flag_bitsILi8EEENSW_INS5_IJNSA_ILi8EEESG_EEENS5_IJSG_SC_EEEEEEEvNS4_8identityES14_S1E_vS1F_EENS_8epilogue10collective18CollectiveEpilogueINS1H_23Sm100TmaWarpSpecializedILi4ELi2ELi64ELb0ELb0EEEJNS5_IJNSA_ILi128EEESF_SG_EEENS5_IJNSW_IS1M_SC_EENSW_ISG_SC_EEEEESI_SJ_SI_SJ_NS1H_6fusion15FusionCallbacksIS1L_NS1R_17LinearCombinationISI_fSI_fLNS_15FloatRoundStyleE2EEES1N_S1Q_JEEENS4_5SM1004TMEM4LOAD26SM100_TMEM_LOAD_32dp32b64xENS4_13SM90_TMA_LOADES1E_NS4_39AutoVectorizingCopyWithAssumedAlignmentILi128EEENS4_14SM90_TMA_STOREES1E_S23_S23_EEEvvEEEEvNT_6ParamsE:
[----:B------:R-:W1:Y:S01]  /*0000*/  LDC R1, c[0x0][0x37c] ;  /* 0x0000df00ff017b82 */ /* 0x000e620000000800 */
[----:B------:R-:W2:Y:S01]  /*0010*/  S2R R185, SR_TID.X ;  /* 0x0000000000b97919 */ /* 0x000ea20000002100 */
[----:B------:R-:W3:Y:S06]  /*0020*/  LDCU.64 UR6, c[0x0][0x890] ;  /* 0x00011200ff0677ac */ /* 0x000eec0008000a00 */
[----:B------:R-:W4:Y:S01]  /*0030*/  S2UR UR37, SR_CgaCtaId ;  /* 0x00000000002579c3 */ /* 0x000f220000008800 */
[----:B------:R-:W-:Y:S02]  /*0040*/  PRMT R171, RZ, 0x7610, R171 ;  /* 0x00007610ffab7816 */ /* 0x000fe400000000ab */
[----:B------:R-:W-:Y:S01]  /*0050*/  ELECT P1, URZ, PT ;  /* 0x0000000000ff782f */ /* 0x000fe20003820000 */
[----:B------:R-:W1:Y:S01]  /*0060*/  LDCU.64 UR46, c[0x0][0x358] ;  /* 0x00006b00ff2e77ac */ /* 0x000e620008000a00 */
[----:B---3--:R-:W-:-:S04]  /*0070*/  UISETP.NE.U32.AND UP0, UPT, UR6, URZ, UPT ;  /* 0x000000ff0600728c */ /* 0x008fc8000bf05070 */
[----:B------:R-:W-:Y:S02]  /*0080*/  UISETP.NE.AND.EX UP0, UPT, UR7, URZ, UPT, UP0 ;  /* 0x000000ff0700728c */ /* 0x000fe4000bf05300 */
[----:B----4-:R-:W-:Y:S02]  /*0090*/  ULOP3.LUT UR5, UR37, 0x1, URZ, 0xc0, !UPT ;  /* 0x0000000125057892 */ /* 0x010fe4000f8ec0ff */
[----:B------:R-:W-:Y:S01]  /*00a0*/  ULOP3.LUT UR4, UR37, 0x1, URZ, 0x3c, !UPT ;  /* 0x0000000125047892 */ /* 0x000fe2000f8e3cff */
[----:B--2---:R-:W-:-:S05]  /*00b0*/  SHF.R.U32.HI R173, RZ, 0x5, R185 ;  /* 0x00000005ffad7819 */ /* 0x004fca00000116b9 */
[----:B------:R-:W2:Y:S02]  /*00c0*/  SHFL.IDX PT, R0, R173, RZ, 0x1f ;  /* 0x00001fffad007589 */ /* 0x000ea400000e0000 */
[----:B--2---:R-:W-:Y:S01]  /*00d0*/  R2UR UR10, R0 ;  /* 0x00000000000a72ca */ /* 0x004fe200000e0000 */
[----:B-1----:R-:W-:-:S14]  /*00e0*/  BRA.U UP0, `(.L_x_0) ;  /* 0x00000001002c7547 */ /* 0x002fdc000b800000 */
[----:B------:R-:W1:Y:S02]  /*00f0*/  LDCU.64 UR8, c[0x0][0x888] ;  /* 0x00011100ff0877ac */ /* 0x000e640008000a00 */
[----:B-1----:R-:W-:-:S04]  /*0100*/  UISETP.NE.U32.AND UP0, UPT, UR8, URZ, UPT ;  /* 0x000000ff0800728c */ /* 0x002fc8000bf05070 */
[----:B------:R-:W-:-:S09]  /*0110*/  UISETP.NE.AND.EX UP0, UPT, UR9, URZ, UPT, UP0 ;  /* 0x000000ff0900728c */ /* 0x000fd2000bf05300 */
[----:B------:R-:W-:Y:S05]  /*0120*/  BRA.U !UP0, `(.L_x_1) ;  /* 0x0000000108107547 */ /* 0x000fea000b800000 */
[----:B------:R-:W1:Y:S02]  /*0130*/  LDC.64 R2, c[0x0][0x888] ;  /* 0x00022200ff027b82 */ /* 0x000e640000000a00 */
[----:B-1----:R1:W5:Y:S01]  /*0140*/  LDG.E R81, desc[UR46][R2.64] ;  /* 0x0000002e02517981 */ /* 0x002362000c1e1900 */
[----:B------:R-:W-:Y:S01]  /*0150*/  HFMA2 R171, -RZ, RZ, 0, 5.9604644775390625e-08 ;  /* 0x00000001ffab7431 */ /* 0x000fe200000001ff */
[----:B------:R-:W-:Y:S05]  /*0160*/  BRA `(.L_x_0) ;  /* 0x00000000000c7947 */ /* 0x000fea0003800000 */
.L_x_1:
[----:B------:R-:W1:Y:S01]  /*0170*/  LDCU UR8, c[0x0][0x880] ;  /* 0x00011000ff0877ac */ /* 0x000e620008000800 */
[----:B------:R-:W-:Y:S01]  /*0180*/  HFMA2 R171, -RZ, RZ, 0, 5.9604644775390625e-08 ;  /* 0x00000001ffab7431 */ /* 0x000fe200000001ff */
[----:B-1----:R-:W-:-:S07]  /*0190*/  MOV R81, UR8 ;  /* 0x0000000800517c02 */ /* 0x002fce0008000f00 */
.L_x_0:
[----:B------:R-:W2:Y:S02]  /*01a0*/  LDCU.64 UR8, c[0x0][0x8b0] ;  /* 0x00011600ff0877ac */ /* 0x000ea40008000a00 */
[----:B--2---:R-:W-:-:S04]  /*01b0*/  UISETP.NE.U32.AND UP0, UPT, UR8, URZ, UPT ;  /* 0x000000ff0800728c */ /* 0x004fc8000bf05070 */
[----:B------:R-:W-:-:S09]  /*01c0*/  UISETP.NE.AND.EX UP0, UPT, UR9, URZ, UPT, UP0 ;  /* 0x000000ff0900728c */ /* 0x000fd2000bf05300 */
[----:B------:R-:W-:Y:S05]  /*01d0*/  BRA.U UP0, `(.L_x_2) ;  /* 0x0000000100247547 */ /* 0x000fea000b800000 */
[----:B------:R-:W2:Y:S02]  /*01e0*/  LDCU.64 UR8, c[0x0][0x8a8] ;  /* 0x00011500ff0877ac */ /* 0x000ea40008000a00 */
[----:B--2---:R-:W-:-:S04]  /*01f0*/  UISETP.NE.U32.AND UP0, UPT, UR8, URZ, UPT ;  /* 0x000000ff0800728c */ /* 0x004fc8000bf05070 */
[----:B------:R-:W-:-:S09]  /*0200*/  UISETP.NE.AND.EX UP0, UPT, UR9, URZ, UPT, UP0 ;  /* 0x000000ff0900728c */ /* 0x000fd2000bf05300 */
[----:B------:R-:W-:Y:S05]  /*0210*/  BRA.U !UP0, `(.L_x_3) ;  /* 0x00000001080c7547 */ /* 0x000fea000b800000 */
[----:B------:R-:W2:Y:S02]  /*0220*/  LDC.64 R78, c[0x0][0x8a8] ;  /* 0x00022a00ff4e7b82 */ /* 0x000ea40000000a00 */
[----:B--2---:R2:W5:Y:S01]  /*0230*/  LDG.E R78, desc[UR46][R78.64] ;  /* 0x0000002e4e4e7981 */ /* 0x004562000c1e1900 */
[----:B------:R-:W-:Y:S05]  /*0240*/  BRA `(.L_x_2) ;  /* 0x0000000000087947 */ /* 0x000fea0003800000 */
.L_x_3:
[----:B------:R-:W2:Y:S02]  /*0250*/  LDCU UR8, c[0x0][0x8a0] ;  /* 0x00011400ff0877ac */ /* 0x000ea40008000800 */
[----:B--2---:R-:W-:Y:S02]  /*0260*/  MOV R78, UR8 ;  /* 0x00000008004e7c02 */ /* 0x004fe40008000f00 */
.L_x_2:
[----:B------:R-:W-:Y:S01]  /*0270*/  IMAD.U32 R0, RZ, RZ, UR10 ;  /* 0x0000000aff007e24 */ /* 0x000fe2000f8e00ff */
[----:B------:R-:W-:Y:S04]  /*0280*/  BSSY.RECONVERGENT B0, `(.L_x_4) ;  /* 0x000000c000007945 */ /* 0x000fe80003800200 */
[C---:B------:R-:W-:Y:S02]  /*0290*/  ISETP.NE.OR P2, PT, R0.reuse, 0x1, !P1 ;  /* 0x000000010000780c */ /* 0x040fe40004f45670 */
[----:B------:R-:W-:-:S11]  /*02a0*/  ISETP.NE.OR P0, PT, R0, 0x3, !P1 ;  /* 0x000000030000780c */ /* 0x000fd60004f05670 */
[----:B------:R-:W-:Y:S05]  /*02b0*/  @P2 BRA `(.L_x_5) ;  /* 0x0000000000202947 */ /* 0x000fea0003800000 */
[----:B------:R-:W3:Y:S02]  /*02c0*/  LDCU.64 UR8, c[0x0][0x348] ;  /* 0x00006900ff0877ac */ /* 0x000ee40008000a00 */
[----:B---3--:R-:W-:Y:S02]  /*02d0*/  UIADD3 UR12, UP1, UPT, UR8, 0x80, URZ ;  /* 0x00000080080c7890 */ /* 0x008fe4000ff3e0ff */
[----:B------:R-:W-:Y:S02]  /*02e0*/  UIADD3 UR8, UP0, UPT, UR8, 0x180, URZ ;  /* 0x0000018008087890 */ /* 0x000fe4000ff1e0ff */
[----:B------:R-:W-:Y:S02]  /*02f0*/  UIADD3.X UR13, UPT, UPT, URZ, UR9, URZ, UP1, !UPT ;  /* 0x00000009ff0d7290 */ /* 0x000fe40008ffe4ff */
[----:B------:R-:W-:-:S07]  /*0300*/  UIADD3.X UR9, UPT, UPT, URZ, UR9, URZ, UP0, !UPT ;  /* 0x00000009ff097290 */ /* 0x000fce00087fe4ff */
[----:B------:R3:W-:Y:S02]  /*0310*/  UTMACCTL.PF [UR12] ;  /* 0x000000000c0079b9 */ /* 0x0007e40008040000 */
[----:B------:R3:W-:Y:S02]  /*0320*/  UTMACCTL.PF [UR8] ;  /* 0x00000000080079b9 */ /* 0x0007e40008040000 */
[----:B---3--:R-:W-:Y:S01]  /*0330*/  NOP ;  /* 0x0000000000007918 */ /* 0x008fe20000000000 */
.L_x_5:
[----:B------:R-:W-:Y:S05]  /*0340*/  BSYNC.RECONVERGENT B0 ;  /* 0x0000000000007941 */ /* 0x000fea0003800200 */
.L_x_4:
[----:B------:R-:W-:Y:S04]  /*0350*/  BSSY.RECONVERGENT B0, `(.L_x_6) ;  /* 0x000000a000007945 */ /* 0x000fe80003800200 */
        /* <DEDUP_REMOVED lines=9> */
.L_x_7:
[----:B------:R-:W-:Y:S05]  /*03f0*/  BSYNC.RECONVERGENT B0 ;  /* 0x0000000000007941 */ /* 0x000fea0003800200 */
.L_x_6:
[----:B------:R-:W3:Y:S01]  /*0400*/  LDCU.64 UR8, c[0x0][0x888] ;  /* 0x00011100ff0877ac */ /* 0x000ee20008000a00 */
[----:B------:R-:W-:Y:S02]  /*0410*/  UISETP.EQ.U32.AND UP1, UPT, UR6, URZ, UPT ;  /* 0x000000ff0600728c */ /* 0x000fe4000bf22070 */
[----:B------:R-:W-:Y:S02]  /*0420*/  UPLOP3.LUT UP5, UPT, UPT, UPT, UPT, 0x80, 0x8 ;  /* 0x000000000008789c */ /* 0x000fe40003faf070 */
[----:B---3--:R-:W-:-:S04]  /*0430*/  UISETP.NE.U32.AND UP0, UPT, UR8, URZ, UPT ;  /* 0x000000ff0800728c */ /* 0x008fc8000bf05070 */
[----:B------:R-:W-:-:S04]  /*0440*/  UISETP.NE.AND.EX UP0, UPT, UR9, URZ, UPT, UP0 ;  /* 0x000000ff0900728c */ /* 0x000fc8000bf05300 */
[----:B------:R-:W-:-:S04]  /*0450*/  UISETP.EQ.OR.EX UP2, UPT, UR7, URZ, !UP0, UP1 ;  /* 0x000000ff0700728c */ /* 0x000fc8000c742710 */
[----:B------:R-:W-:-:S05]  /*0460*/  UP2UR UR50, UPR, URZ, 0x4 ;  /* 0x00000004ff327883 */ /* 0x000fca0008000000 */
[----:B------:R-:W-:Y:S07]  /*0470*/  BRA.U !UP2, `(.L_x_8) ;  /* 0x000000010a207547 */ /* 0x000fee000b800000 */
[----:B------:R-:W-:Y:S01]  /*0480*/  UISETP.NE.U32.AND UP2, UPT, UR6, URZ, UPT ;  /* 0x000000ff0600728c */ /* 0x000fe2000bf45070 */
[----:B-----5:R-:W-:Y:S01]  /*0490*/  FSETP.NEU.AND P0, PT, R81, RZ, PT ;  /* 0x000000ff5100720b */ /* 0x020fe20003f0d000 */
[----:B------:R-:W-:Y:S02]  /*04a0*/  USEL UR6, URZ, 0xffffffff, UP0 ;  /* 0xffffffffff067887 */ /* 0x000fe40008000000 */
[----:B------:R-:W-:-:S10]  /*04b0*/  UISETP.NE.AND.EX UP2, UPT, UR7, URZ, UPT, UP2 ;  /* 0x000000ff0700728c */ /* 0x000fd4000bf45320 */
[----:B------:R-:W-:Y:S01]  /*04c0*/  VOTEU.ANY UP1, P0 ;  /* 0x0000000000ff7886 */ /* 0x000fe20000020100 */
[----:B------:R-:W-:-:S04]  /*04d0*/  @!UP2 USEL UR6, URZ, 0xffffffff, UP1 ;  /* 0xffffffffff06a887 */ /* 0x000fc80008800000 */
[----:B------:R-:W-:-:S04]  /*04e0*/  ULOP3.LUT UR6, UR6, 0x1, URZ, 0xc0, !UPT ;  /* 0x0000000106067892 */ /* 0x000fc8000f8ec0ff */
[----:B------:R-:W-:-:S11]  /*04f0*/  UISETP.NE.U32.AND UP5, UPT, UR6, 0x1, UPT ;  /* 0x000000010600788c */ /* 0x000fd6000bfa5070 */
.L_x_8:
[----:B------:R-:W3:Y:S01]  /*0500*/  SHFL.IDX PT, R0, R173, RZ, 0x1f ;  /* 0x00001fffad007589 */ /* 0x000ee200000e0000 */
[----:B------:R-:W-:-:S04]  /*0510*/  UISETP.NE.AND UP1, UPT, UR10, 0x2, UPT ;  /* 0x000000020a00788c */ /* 0x000fc8000bf25270 */
[----:B------:R-:W-:Y:S02]  /*0520*/  UISETP.EQ.AND UP2, UPT, UR5, URZ, !UP1 ;  /* 0x000000ff0500728c */ /* 0x000fe4000cf42270 */
[----:B------:R-:W-:-:S04]  /*0530*/  USEL UR6, URZ, 0x1, UP1 ;  /* 0x00000001ff067887 */ /* 0x000fc80008800000 */
[----:B------:R-:W-:Y:S02]  /*0540*/  PLOP3.LUT P5, PT, P1, PT, UP2, 0x80, 0x8 ;  /* 0x000000000008781c */ /* 0x000fe40000faf028 */
[----:B---3--:R-:W-:-:S13]  /*0550*/  ISETP.NE.AND P0, PT, R0, RZ, PT ;  /* 0x000000ff0000720c */ /* 0x008fda0003f05270 */
[----:B------:R-:W-:Y:S05]  /*0560*/  @P0 BRA `(.L_x_9) ;  /* 0x0000000000880947 */ /* 0x000fea0003800000 */
[----:B------:R-:W-:Y:S01]  /*0570*/  ELECT P0, URZ, PT ;  /* 0x0000000000ff782f */ /* 0x000fe20003800000 */
[----:B------:R-:W-:-:S12]  /*0580*/  BSSY.RECONVERGENT B0, `(.L_x_9) ;  /* 0x0000020000007945 */ /* 0x000fd80003800200 */
[----:B------:R-:W-:Y:S05]  /*0590*/  @!P0 BRA `(.L_x_10) ;  /* 0x0000000000788947 */ /* 0x000fea0003800000 */
[----:B------:R-:W-:Y:S01]  /*05a0*/  UMOV UR8, 0x400 ;  /* 0x0000040000087882 */ /* 0x000fe20000000000 */
[----:B------:R-:W-:Y:S01]  /*05b0*/  UMOV UR7, 0x1 ;  /* 0x0000000100077882 */ /* 0x000fe20000000000 */
[----:B------:R-:W-:Y:S02]  /*05c0*/  ULEA UR8, UR37, UR8, 0x18 ;  /* 0x0000000825087291 */ /* 0x000fe4000f8ec0ff */
[----:B------:R-:W-:-:S04]  /*05d0*/  UIADD3 UR12, UPT, UPT, -UR7, 0x100000, URZ ;  /* 0x00100000070c7890 */ /* 0x000fc8000fffe1ff */
[----:B------:R-:W-:Y:S02]  /*05e0*/  USHF.L.U32 UR13, UR12, 0xb, URZ ;  /* 0x0000000b0c0d7899 */ /* 0x000fe400080006ff */
[----:B------:R-:W-:Y:S01]  /*05f0*/  USHF.L.U32 UR12, UR12, 0x1, URZ ;  /* 0x000000010c0c7899 */ /* 0x000fe200080006ff */
[----:B------:R-:W3:Y:S11]  /*0600*/  FENCE.VIEW.ASYNC.S ;  /* 0x00000000000073c6 */ /* 0x000ef60000000000 */
[----:B---3--:R3:W4:Y:S01]  /*0610*/  SYNCS.EXCH.64 URZ, [UR8], UR12 ;  /* 0x0000000c08ff75b2 */ /* 0x0087220008000100 */
[----:B------:R3:W1:Y:S01]  /*0620*/  SYNCS.EXCH.64 URZ, [UR8+0x58], UR12 ;  /* 0x0000580c08ff75b2 */ /* 0x0006620008000100 */
        /* <DEDUP_REMOVED lines=19> */
[----:B------:R3:W1:Y:S02]  /*0760*/  SYNCS.EXCH.64 URZ, [UR8+0xa8], UR12 ;  /* 0x0000a80c08ff75b2 */ /* 0x0006640008000100 */
[----:B---3--:R-:W-:Y:S01]  /*0770*/  NOP ;  /* 0x0000000000007918 */ /* 0x008fe20000000000 */
.L_x_10:
[----:B------:R-:W-:Y:S05]  /*0780*/  BSYNC.RECONVERGENT B0 ;  /* 0x0000000000007941 */ /* 0x000fea0003800200 */
.L_x_9:
[----:B------:R-:W3:Y:S01]  /*0790*/  SHFL.IDX PT, R0, R173, RZ, 0x1f ;  /* 0x00001fffad007589 */ /* 0x000ee200000e0000 */
[----:B------:R-:W-:Y:S01]  /*07a0*/  NOP ;  /* 0x0000000000007918 */ /* 0x000fe20000000000 */
[----:B---3--:R-:W-:-:S13]  /*07b0*/  ISETP.NE.AND P0, PT, R0, 0x1, PT ;  /* 0x000000010000780c */ /* 0x008fda0003f05270 */
[----:B------:R-:W-:Y:S05]  /*07c0*/  @P0 BRA `(.L_x_11) ;  /* 0x0000000000540947 */ /* 0x000fea0003800000 */
[----:B------:R-:W-:Y:S01]  /*07d0*/  UMOV UR9, 0x400 ;  /* 0x0000040000097882 */ /* 0x000fe20000000000 */
[----:B------:R-:W-:Y:S01]  /*07e0*/  UMOV UR8, 0x20 ;  /* 0x0000002000087882 */ /* 0x000fe20000000000 */
[----:B------:R-:W-:Y:S01]  /*07f0*/  UMOV UR7, 0x80 ;  /* 0x0000008000077882 */ /* 0x000fe20000000000 */
[----:B------:R-:W-:Y:S02]  /*0800*/  ULEA UR9, UR37, UR9, 0x18 ;  /* 0x0000000925097291 */ /* 0x000fe4000f8ec0ff */
[----:B------:R-:W-:-:S04]  /*0810*/  UIADD3 UR12, UPT, UPT, -UR8, 0x100000, URZ ;  /* 0x00100000080c7890 */ /* 0x000fc8000fffe1ff */
[----:B------:R-:W-:Y:S02]  /*0820*/  USHF.L.U32 UR13, UR12, 0xb, URZ ;  /* 0x0000000b0c0d7899 */ /* 0x000fe400080006ff */
[----:B------:R-:W-:Y:S02]  /*0830*/  USHF.L.U32 UR12, UR12, 0x1, URZ ;  /* 0x000000010c0c7899 */ /* 0x000fe400080006ff */
[----:B------:R-:W-:-:S04]  /*0840*/  UIADD3 UR14, UPT, UPT, -UR7, 0x100000, URZ ;  /* 0x00100000070e7890 */ /* 0x000fc8000fffe1ff */
[----:B------:R-:W-:Y:S02]  /*0850*/  USHF.L.U32 UR15, UR14, 0xb, URZ ;  /* 0x0000000b0e0f7899 */ /* 0x000fe400080006ff */
[----:B------:R-:W-:Y:S01]  /*0860*/  USHF.L.U32 UR14, UR14, 0x1, URZ ;  /* 0x000000010e0e7899 */ /* 0x000fe200080006ff */
[----:B------:R-:W-:Y:S01]  /*0870*/  ELECT P0, URZ, PT ;  /* 0x0000000000ff782f */ /* 0x000fe20003800000 */
[----:B------:R-:W3:Y:S02]  /*0880*/  FENCE.VIEW.ASYNC.S ;  /* 0x00000000000073c6 */ /* 0x000ee40000000000 */
[----:B---3--:R3:W1:Y:S08]  /*0890*/  SYNCS.EXCH.64 URZ, [UR9+0xb0], UR12 ;  /* 0x0000b00c09ff75b2 */ /* 0x0086700008000100 */
[----:B------:R3:W1:Y:S01]  /*08a0*/  SYNCS.EXCH.64 URZ, [UR9+0xd0], UR14 ;  /* 0x0000d00e09ff75b2 */ /* 0x0006620008000100 */
[----:B------:R3:W1:Y:S01]  /*08b0*/  SYNCS.EXCH.64 URZ, [UR9+0xb8], UR12 ;  /* 0x0000b80c09ff75b2 */ /* 0x0006620008000100 */
[----:B------:R3:W1:Y:S01]  /*08c0*/  SYNCS.EXCH.64 URZ, [UR9+0xd8], UR14 ;  /* 0x0000d80e09ff75b2 */ /* 0x0006620008000100 */
[----:B------:R3:W1:Y:S01]  /*08d0*/  SYNCS.EXCH.64 URZ, [UR9+0xc0], UR12 ;  /* 0x0000c00c09ff75b2 */ /* 0x0006620008000100 */
[----:B------:R3:W1:Y:S01]  /*08e0*/  SYNCS.EXCH.64 URZ, [UR9+0xe0], UR14 ;  /* 0x0000e00e09ff75b2 */ /* 0x0006620008000100 */
[----:B------:R3:W1:Y:S01]  /*08f0*/  SYNCS.EXCH.64 URZ, [UR9+0xc8], UR12 ;  /* 0x0000c80c09ff75b2 */ /* 0x0006620008000100 */
[----:B------:R3:W1:Y:S01]  /*0900*/  SYNCS.EXCH.64 URZ, [UR9+0xe8], UR14 ;  /* 0x0000e80e09ff75b2 */ /* 0x0006620008000100 */
[----:B------:R-:W-:Y:S01]  /*0910*/  NOP ;  /* 0x0000000000007918 */ /* 0x000fe20000000000 */
.L_x_11:
[----:B------:R-:W2:Y:S01]  /*0920*/  SHFL.IDX PT, R0, R173, RZ, 0x1f ;  /* 0x00001fffad007589 */ /* 0x000ea200000e0000 */
[----:B------:R-:W-:Y:S01]  /*0930*/  NOP ;  /* 0x0000000000007918 */ /* 0x000fe20000000000 */
[----:B--2---:R-:W-:-:S13]  /*0940*/  ISETP.NE.AND P0, PT, R0, 0x3, PT ;  /* 0x000000030000780c */ /* 0x004fda0003f05270 */
[----:B------:R-:W-:Y:S05]  /*0950*/  @P0 BRA `(.L_x_12) ;  /* 0x00000000002c0947 */ /* 0x000fea0003800000 */
[----:B------:R-:W-:Y:S01]  /*0960*/  UMOV UR8, 0x400 ;  /* 0x0000040000087882 */ /* 0x000fe20000000000 */
[----:B------:R-:W-:Y:S01]  /*0970*/  UMOV UR7, 0x20 ;  /* 0x0000002000077882 */ /* 0x000fe20000000000 */
[----:B------:R-:W-:Y:S02]  /*0980*/  ULEA UR8, UR37, UR8, 0x18 ;  /* 0x0000000825087291 */ /* 0x000fe4000f8ec0ff */
[----:B---3--:R-:W-:-:S04]  /*0990*/  UIADD3 UR12, UPT, UPT, -UR7, 0x100000, URZ ;  /* 0x00100000070c7890 */ /* 0x008fc8000fffe1ff */
[----:B------:R-:W-:Y:S02]  /*09a0*/  USHF.L.U32 UR13, UR12, 0xb, URZ ;  /* 0x0000000b0c0d7899 */ /* 0x000fe400080006ff */
[----:B------:R-:W-:Y:S01]  /*09b0*/  USHF.L.U32 UR12, UR12, 0x1, URZ ;  /* 0x000000010c0c7899 */ /* 0x000fe200080006ff */
[----:B------:R-:W-:Y:S01]  /*09c0*/  ELECT P0, URZ, PT ;  /* 0x0000000000ff782f */ /* 0x000fe20003800000 */
[----:B------:R-:W2:Y:S10]  /*09d0*/  FENCE.VIEW.ASYNC.S ;  /* 0x00000000000073c6 */ /* 0x000eb40000000000 */
[----:B--2---:R2:W3:Y:S01]  /*09e0*/  SYNCS.EXCH.64 URZ, [UR8+0xf0], UR12 ;  /* 0x0000f00c08ff75b2 */ /* 0x0044e20008000100 */
[----:B------:R2:W1:Y:S01]  /*09f0*/  SYNCS.EXCH.64 URZ, [UR8+0xf8], UR12 ;  /* 0x0000f80c08ff75b2 */ /* 0x0004620008000100 */
[----:B------:R-:W-:Y:S01]  /*0a00*/  NOP ;  /* 0x0000000000007918 */ /* 0x000fe20000000000 */
.L_x_12:
[----:B------:R-:W4:Y:S01]  /*0a10*/  SHFL.IDX PT, R0, R173, RZ, 0x1f ;  /* 0x00001fffad007589 */ /* 0x000f2200000e0000 */
[----:B------:R-:W-:Y:S01]  /*0a20*/  NOP ;  /* 0x0000000000007918 */ /* 0x000fe20000000000 */
[----:B----4-:R-:W-:-:S13]  /*0a30*/  ISETP.NE.AND P0, PT, R0, 0x4, PT ;  /* 0x000000040000780c */ /* 0x010fda0003f05270 */
[----:B------:R-:W-:Y:S05]  /*0a40*/  @P0 BRA `(.L_x_13) ;  /* 0x0000000000480947 */ /* 0x000fea0003800000 */
[----:B---3--:R-:W-:Y:S01]  /*0a50*/  UMOV UR9, 0x1e0 ;  /* 0x000001e000097882 */ /* 0x008fe20000000000 */
[----:B--2---:R-:W-:Y:S01]  /*0a60*/  UMOV UR8, 0x400 ;  /* 0x0000040000087882 */ /* 0x004fe20000000000 */
[----:B------:R-:W-:Y:S01]  /*0a70*/  USEL UR9, UR9, 0x1a0, UP5 ;  /* 0x000001a009097887 */ /* 0x000fe2000a800000 */
        /* <DEDUP_REMOVED lines=9> */
[----:B------:R-:W2:Y:S02]  /*0b10*/  FENCE.VIEW.ASYNC.S ;  /* 0x00000000000073c6 */ /* 0x000ea40000000000 */
[----:B--2---:R4:W2:Y:S08]  /*0b20*/  SYNCS.EXCH.64 URZ, [UR8+0x100], UR12 ;  /* 0x0001000c08ff75b2 */ /* 0x0048b00008000100 */
[----:B------:R4:W3:Y:S01]  /*0b30*/  SYNCS.EXCH.64 URZ, [UR8+0x110], UR14 ;  /* 0x0001100e08ff75b2 */ /* 0x0008e20008000100 */
[----:B------:R4:W1:Y:S01]  /*0b40*/  SYNCS.EXCH.64 URZ, [UR8+0x108], UR12 ;  /* 0x0001080c08ff75b2 */ /* 0x0008620008000100 */
[----:B------:R4:W1:Y:S02]  /*0b50*/  SYNCS.EXCH.64 URZ, [UR8+0x118], UR14 ;  /* 0x0001180e08ff75b2 */ /* 0x0008640008000100 */
[----:B----4-:R-:W-:Y:S01]  /*0b60*/  NOP ;  /* 0x0000000000007918 */ /* 0x010fe20000000000 */
.L_x_13:
[----:B------:R-:W4:Y:S01]  /*0b70*/  SHFL.IDX PT, R0, R173, RZ, 0x1f ;  /* 0x00001fffad007589 */ /* 0x000f2200000e0000 */
[----:B------:R-:W-:Y:S01]  /*0b80*/  NOP ;  /* 0x0000000000007918 */ /* 0x000fe20000000000 */
[----:B----4-:R-:W-:-:S13]  /*0b90*/  ISETP.NE.AND P0, PT, R0, 0x5, PT ;  /* 0x000000050000780c */ /* 0x010fda0003f05270 */
[----:B------:R-:W-:Y:S05]  /*0ba0*/  @P0 BRA `(.L_x_14) ;  /* 0x0000000000440947 */ /* 0x000fea0003800000 */
[----:B---3--:R-:W-:Y:S01]  /*0bb0*/  UMOV UR9, 0x400 ;  /* 0x0000040000097882 */ /* 0x008fe20000000000 */
[----:B--2---:R-:W-:Y:S01]  /*0bc0*/  UMOV UR8, 0x1 ;  /* 0x0000000100087882 */ /* 0x004fe20000000000 */
        /* <DEDUP_REMOVED lines=15> */
.L_x_14:
[----:B------:R-:W4:Y:S01]  /*0cc0*/  SHFL.IDX PT, R0, R173, RZ, 0x1f ;  /* 0x00001fffad007589 */ /* 0x000f2200000e0000 */
[----:B------:R-:W-:Y:S01]  /*0cd0*/  ISETP.NE.OR P1, PT, RZ, UR10, !P1 ;  /* 0x0000000aff007c0c */ /* 0x000fe2000cf25670 */
[----:B------:R-:W-:Y:S01]  /*0ce0*/  NOP ;  /* 0x0000000000007918 */ /* 0x000fe20000000000 */
[----:B----4-:R-:W-:-:S13]  /*0cf0*/  ISETP.NE.AND P0, PT, R0, 0x3, PT ;  /* 0x000000030000780c */ /* 0x010fda0003f05270 */
[----:B------:R-:W-:Y:S05]  /*0d00*/  @P0 BRA `(.L_x_15) ;  /* 0x0000000000340947 */ /* 0x000fea0003800000 */
[----:B--2---:R-:W-:Y:S01]  /*0d10*/  UMOV UR8, 0x400 ;  /* 0x0000040000087882 */ /* 0x004fe20000000000 */
[----:B------:R-:W-:Y:S01]  /*0d20*/  UMOV UR7, 0x20 ;  /* 0x0000002000077882 */ /* 0x000fe20000000000 */
[----:B------:R-:W-:Y:S02]  /*0d30*/  ULEA UR8, UR37, UR8, 0x18 ;  /* 0x0000000825087291 */ /* 0x000fe4000f8ec0ff */
[----:B---3--:R-:W-:-:S04]  /*0d40*/  UIADD3 UR12, UPT, UPT, -UR7, 0x100000, URZ ;  /* 0x00100000070c7890 */ /* 0x008fc8000fffe1ff */
[----:B------:R-:W-:Y:S02]  /*0d50*/  USHF.L.U32 UR13, UR12, 0xb, URZ ;  /* 0x0000000b0c0d7899 */ /* 0x000fe400080006ff */
[----:B------:R-:W-:Y:S01]  /*0d60*/  USHF.L.U32 UR12, UR12, 0x1, URZ ;  /* 0x000000010c0c7899 */ /* 0x000fe200080006ff */
[----:B------:R-:W-:Y:S01]  /*0d70*/  ELECT P0, URZ, PT ;  /* 0x0000000000ff782f */ /* 0x000fe20003800000 */
[----:B------:R-:W2:Y:S10]  /*0d80*/  FENCE.VIEW.ASYNC.S ;  /* 0x00000000000073c6 */ /* 0x000eb40000000000 */
[----:B--2---:R4:W2:Y:S01]  /*0d90*/  SYNCS.EXCH.64 URZ, [UR8+0x140], UR12 ;  /* 0x0001400c08ff75b2 */ /* 0x0048a20008000100 */
[----:B------:R4:W3:Y:S01]  /*0da0*/  SYNCS.EXCH.64 URZ, [UR8+0x150], UR12 ;  /* 0x0001500c08ff75b2 */ /* 0x0008e20008000100 */
[----:B------:R4:W1:Y:S01]  /*0db0*/  SYNCS.EXCH.64 URZ, [UR8+0x148], UR12 ;  /* 0x0001480c08ff75b2 */ /* 0x0008620008000100 */
[----:B------:R4:W1:Y:S02]  /*0dc0*/  SYNCS.EXCH.64 URZ, [UR8+0x158], UR12 ;  /* 0x0001580c08ff75b2 */ /* 0x0008640008000100 */
[----:B----4-:R-:W-:Y:S01]  /*0dd0*/  NOP ;  /* 0x0000000000007918 */ /* 0x010fe20000000000 */
.L_x_15:
[----:B------:R-:W-:Y:S01]  /*0de0*/  VOTEU.ALL UP1, P1 ;  /* 0x0000000000ff7886 */ /* 0x000fe20000820000 */
[----:B--2---:R-:W2:Y:S01]  /*0df0*/  LDCU UR8, c[0x0][0x36c] ;  /* 0x00006d80ff0877ac */ /* 0x004ea20008000800 */
[----:B------:R-:W-:Y:S01]  /*0e00*/  NOP ;  /* 0x0000000000007918 */ /* 0x000fe20000000000 */
[----:B------:R-:W-:Y:S01]  /*0e10*/  LOP3.LUT R10, R185, 0x1f, RZ, 0xc0, !PT ;  /* 0x0000001fb90a7812 */ /* 0x000fe200078ec0ff */
[----:B---3--:R-:W-:Y:S01]  /*0e20*/  UMOV UR12, 0x20 ;  /* 0x00000020000c7882 */ /* 0x008fe20000000000 */
[----:B------:R-:W-:Y:S01]  /*0e30*/  @!UP1 UMOV UR7, 0x400 ;  /* 0x0000040000079882 */ /* 0x000fe20000000000 */
[----:B------:R-:W-:-:S04]  /*0e40*/  @!UP1 UIADD3 UR12, UPT, UPT, -UR12, 0x100000, URZ ;  /* 0x001000000c0c9890 */ /* 0x000fc8000fffe1ff */
[----:B------:R-:W-:Y:S02]  /*0e50*/  @!UP1 USHF.L.U32 UR13, UR12, 0xb, URZ ;  /* 0x0000000b0c0d9899 */ /* 0x000fe400080006ff */
[----:B------:R-:W-:Y:S02]  /*0e60*/  @!UP1 USHF.L.U32 UR12, UR12, 0x1, URZ ;  /* 0x000000010c0c9899 */ /* 0x000fe400080006ff */
[----:B------:R-:W-:Y:S01]  /*0e70*/  @!UP1 ULEA UR7, UR37, UR7, 0x18 ;  /* 0x0000000725079291 */ /* 0x000fe2000f8ec0ff */
[----:B------:R-:W-:Y:S01]  /*0e80*/  VOTEU.ALL UP1, P1 ;  /* 0x0000000000ff7886 */ /* 0x000fe20000820000 */
[----:B------:R-:W-:Y:S01]  /*0e90*/  UISETP.NE.AND UP4, UPT, UR10, URZ, UPT ;  /* 0x000000ff0a00728c */ /* 0x000fe2000bf85270 */
[----:B------:R-:W3:Y:S09]  /*0ea0*/  FENCE.VIEW.ASYNC.S ;  /* 0x00000000000073c6 */ /* 0x000ef20000000000 */
[----:B---3--:R3:W4:Y:S01]  /*0eb0*/  @!UP1 SYNCS.EXCH.64 URZ, [UR7+0x160], UR12 ;  /* 0x0001600c07ff95b2 */ /* 0x0087220008000100 */
[----:B--2---:R-:W-:-:S09]  /*0ec0*/  UISETP.EQ.U32.AND UP1, UPT, UR8, 0x1, UPT ;  /* 0x000000010800788c */ /* 0x004fd2000bf22070 */
[----:B------:R-:W-:Y:S05]  /*0ed0*/  BRA.U !UP1, `(.L_x_16) ;  /* 0x0000000109087547 */ /* 0x000fea000b800000 */
[----:B-1--4-:R-:W-:Y:S01]  /*0ee0*/  UCGABAR_ARV ;  /* 0x00000000000079c7 */ /* 0x012fe20008000000 */
[----:B------:R-:W-:Y:S05]  /*0ef0*/  BRA `(.L_x_17) ;  /* 0x0000000000047947 */ /* 0x000fea0003800000 */
.L_x_16:
[----:B-1--4-:R-:W-:Y:S01]  /*0f00*/  NOP ;  /* 0x0000000000007918 */ /* 0x012fe20000000000 */
.L_x_17:
[----:B------:R-:W1:Y:S01]  /*0f10*/  S2R R20, SR_CTAID.Y ;  /* 0x0000000000147919 */ /* 0x000e620000002600 */
[----:B------:R-:W-:-:S05]  /*0f20*/  CS2R.32 R170, SR_CgaSize ;  /* 0x0000000000aa7805 */ /* 0x000fca0000008a00 */
[----:B------:R-:W-:-:S05]  /*0f30*/  IMAD R170, R170, -0xa0, RZ ;  /* 0xffffff60aaaa7824 */ /* 0x000fca00078e02ff */
[----:B---3--:R-:W-:-:S14]  /*0f40*/  R2UR UR7, R170 ;  /* 0x00000000aa0772ca */ /* 0x008fdc00000e0000 */
[----:B------:R-:W2:Y:S01]  /*0f50*/  LDCU UR7, c[0x0][UR7+0x2b4] ;  /* 0x00005680070777ac */ /* 0x000ea20008000800 */
[----:B------:R-:W-:-:S05]  /*0f60*/  CS2R.32 R0, SR_CgaSize ;  /* 0x0000000000007805 */ /* 0x000fca0000008a00 */
[----:B------:R-:W-:-:S06]  /*0f70*/  IMAD R0, R0, -0xa0, RZ ;  /* 0xffffff6000007824 */ /* 0x000fcc00078e02ff */
[----:B------:R-:W3:Y:S01]  /*0f80*/  LDC R0, c[0x0][R0+0x2a4] ;  /* 0x0000a90000007b82 */ /* 0x000ee20000000800 */
[----:B------:R-:W-:Y:S01]  /*0f90*/  PRMT R8, RZ, 0x7610, R8 ;  /* 0x00007610ff087816 */ /* 0x000fe20000000008 */
[----:B------:R-:W4:Y:S01]  /*0fa0*/  S2R R11, SR_CTAID.X ;  /* 0x00000000000b7919 */ /* 0x000f220000002500 */
[----:B------:R-:W-:-:S05]  /*0fb0*/  CS2R.32 R170, SR_CgaSize ;  /* 0x0000000000aa7805 */ /* 0x000fca0000008a00 */
[----:B------:R-:W-:-:S05]  /*0fc0*/  IMAD R170, R170, -0xa0, RZ ;  /* 0xffffff60aaaa7824 */ /* 0x000fca00078e02ff */
[----:B------:R-:W-:-:S14]  /*0fd0*/  R2UR UR8, R170 ;  /* 0x00000000aa0872ca */ /* 0x000fdc00000e0000 */
[----:B------:R-:W3:Y:S01]  /*0fe0*/  LDCU UR8, c[0x0][UR8+0x2b0] ;  /* 0x00005600080877ac */ /* 0x000ee20008000800 */
[----:B------:R-:W-:Y:S01]  /*0ff0*/  UISETP.NE.AND UP2, UPT, UR10, 0x2, UPT ;  /* 0x000000020a00788c */ /* 0x000fe2000bf45270 */
[----:B------:R-:W2:Y:S01]  /*1000*/  LDC R9, c[0x0][0xb24] ;  /* 0x0002c900ff097b82 */ /* 0x000ea20000000800 */
[----:B------:R-:W-:-:S05]  /*1010*/  CS2R.32 R2, SR_CgaSize ;  /* 0x0000000000027805 */ /* 0x000fca0000008a00 */
[----:B------:R-:W-:-:S06]  /*1020*/  IMAD R2, R2, -0xa0, RZ ;  /* 0xffffff6002027824 */ /* 0x000fcc00078e02ff */
[----:B------:R-:W3:Y:S08]  /*1030*/  LDC R2, c[0x0][R2+0x2a0] ;  /* 0x0000a80002027b82 */ /* 0x000ef00000000800 */
[----:B------:R-:W3:Y:S01]  /*1040*/  LDC R72, c[0x0][0xb24] ;  /* 0x0002c900ff487b82 */ /* 0x000ee20000000800 */
[----:B-1----:R-:W-:-:S07]  /*1050*/  I2FP.F32.U32 R3, R20 ;  /* 0x0000001400037245 */ /* 0x002fce0000201000 */
[----:B------:R-:W1:Y:S01]  /*1060*/  S2UR UR36, SR_CTAID.Z ;  /* 0x00000000002479c3 */ /* 0x000e620000002700 */
[----:B--2---:R-:W-:Y:S01]  /*1070*/  ISETP.GE.AND P0, PT, R9, 0x1, PT ;  /* 0x000000010900780c */ /* 0x004fe20003f06270 */
[----:B----4-:R-:W-:Y:S01]  /*1080*/  IMAD.MOV.U32 R21, RZ, RZ, R11 ;  /* 0x000000ffff157224 */ /* 0x010fe200078e000b */
[----:B------:R-:W-:Y:S01]  /*1090*/  I2FP.F32.U32 R4, R11 ;  /* 0x0000000b00047245 */ /* 0x000fe20000201000 */
[----:B------:R-:W-:Y:S01]  /*10a0*/  FMUL R3, R3, UR7 ;  /* 0x0000000703037c20 */ /* 0x000fe20008400000 */
[----:B------:R-:W2:Y:S03]  /*10b0*/  LDCU UR7, c[0x0][0xb30] ;  /* 0x00016600ff0777ac */ /* 0x000ea60008000800 */
[----:B---3--:R-:W-:Y:S01]  /*10c0*/  FMUL R4, R4, UR8 ;  /* 0x0000000804047c20 */ /* 0x008fe20008400000 */
[----:B------:R-:W3:Y:S08]  /*10d0*/  F2I.U32.TRUNC.NTZ R147, R3 ;  /* 0x0000000300937305 */ /* 0x000ef0000020f000 */
[----:B------:R-:W4:Y:S01]  /*10e0*/  F2I.U32.TRUNC.NTZ R170, R4 ;  /* 0x0000000400aa7305 */ /* 0x000f22000020f000 */
[----:B--2---:R-:W-:Y:S01]  /*10f0*/  UISETP.NE.AND UP3, UPT, UR7, 0x1, UPT ;  /* 0x000000010700788c */ /* 0x004fe2000bf65270 */
[----:B---3--:R-:W-:-:S05]  /*1100*/  IADD3 R147, PT, PT, -R147, RZ, RZ ;  /* 0x000000ff93937210 */ /* 0x008fca0007ffe1ff */
[----:B------:R-:W-:Y:S01]  /*1110*/  IMAD R147, R0, R147, R20 ;  /* 0x0000009300937224 */ /* 0x000fe200078e0214 */
[----:B------:R-:W-:Y:S01]  /*1120*/  PRMT R0, RZ, 0x7610, R0 ;  /* 0x00007610ff007816 */ /* 0x000fe20000000000 */
[----:B----4-:R-:W-:-:S04]  /*1130*/  IMAD.MOV R170, RZ, RZ, -R170 ;  /* 0x000000ffffaa7224 */ /* 0x010fc800078e0aaa */
[----:B------:R-:W-:Y:S01]  /*1140*/  IMAD R170, R2, R170, R11 ;  /* 0x000000aa02aa7224 */ /* 0x000fe200078e020b */
[----:B-1----:R-:W-:Y:S06]  /*1150*/  BRA.U UP4, `(.L_x_18) ;  /* 0x0000000104247547 */ /* 0x002fec000b800000 */
[----:B------:R-:W-:Y:S01]  /*1160*/  ISETP.NE.AND P1, PT, R147, RZ, PT ;  /* 0x000000ff9300720c */ /* 0x000fe20003f25270 */
[----:B------:R-:W-:Y:S01]  /*1170*/  IMAD.MOV.U32 R0, RZ, RZ, 0x3 ;  /* 0x00000003ff007424 */ /* 0x000fe200078e00ff */
[C---:B------:R-:W-:Y:S02]  /*1180*/  LOP3.LUT R3, R170.reuse, 0xfffffffe, RZ, 0xc0, !PT ;  /* 0xfffffffeaa037812 */ /* 0x040fe400078ec0ff */
[----:B------:R-:W-:Y:S02]  /*1190*/  ISETP.LT.U32.OR P1, PT, R170, 0x2, !P1 ;  /* 0x00000002aa00780c */ /* 0x000fe40004f21470 */
[----:B------:R-:W-:Y:S02]  /*11a0*/  SHF.L.U32 R0, R0, R3, RZ ;  /* 0x0000000300007219 */ /* 0x000fe400000006ff */
[----:B------:R-:W-:Y:S02]  /*11b0*/  SEL R5, RZ, 0x1, !P1 ;  /* 0x00000001ff057807 */ /* 0x000fe40004800000 */
[----:B------:R-:W-:-:S05]  /*11c0*/  SEL R2, RZ, 0x2, !P1 ;  /* 0x00000002ff027807 */ /* 0x000fca0004800000 */
[----:B------:R-:W-:-:S05]  /*11d0*/  IMAD.IADD R2, R5, 0x1, R2 ;  /* 0x0000000105027824 */ /* 0x000fca00078e0202 */
[----:B------:R-:W-:Y:S02]  /*11e0*/  PRMT R8, R2, 0x7610, R8 ;  /* 0x0000761002087816 */ /* 0x000fe40000000008 */
.L_x_18:
[----:B------:R-:W-:Y:S05]  /*11f0*/  @!P0 BRA `(.L_x_19) ;  /* 0x0000000000b88947 */ /* 0x000fea0003800000 */
[----:B------:R-:W1:Y:S01]  /*1200*/  LDC.64 R4, c[0x0][0xb18] ;  /* 0x0002c600ff047b82 */ /* 0x000e620000000a00 */
[----:B------:R-:W-:-:S07]  /*1210*/  ISETP.NE.AND P0, PT, R9, 0x1, PT ;  /* 0x000000010900780c */ /* 0x000fce0003f05270 */
[----:B------:R-:W2:Y:S08]  /*1220*/  LDC R14, c[0x0][0xb0c] ;  /* 0x0002c300ff0e7b82 */ /* 0x000eb00000000800 */
[----:B------:R-:W3:Y:S08]  /*1230*/  LDC R13, c[0x0][0x370] ;  /* 0x0000dc00ff0d7b82 */ /* 0x000ef00000000800 */
[----:B------:R-:W4:Y:S01]  /*1240*/  LDC R16, c[0x0][0x374] ;  /* 0x0000dd00ff107b82 */ /* 0x000f220000000800 */
[----:B-1----:R-:W-:-:S07]  /*1250*/  ISETP.NE.AND P1, PT, R4, 0x1, PT ;  /* 0x000000010400780c */ /* 0x002fce0003f25270 */
[----:B------:R-:W3:Y:S01]  /*1260*/  LDC.64 R6, c[0x0][0xb10] ;  /* 0x0002c400ff067b82 */ /* 0x000ee20000000a00 */
[----:B--2---:R-:W-:-:S07]  /*1270*/  ISETP.NE.AND P2, PT, R14, 0x1, PT ;  /* 0x000000010e00780c */ /* 0x004fce0003f45270 */
[----:B------:R-:W1:Y:S08]  /*1280*/  LDC R12, c[0x0][0xb20] ;  /* 0x0002c800ff0c7b82 */ /* 0x000e700000000800 */
[----:B------:R-:W2:Y:S01]  /*1290*/  LDC.64 R2, c[0x0][0xb28] ;  /* 0x0002ca00ff027b82 */ /* 0x000ea20000000a00 */
[----:B----4-:R-:W-:-:S04]  /*12a0*/  IMAD.HI.U32 R15, R16, R5, RZ ;  /* 0x00000005100f7227 */ /* 0x010fc800078e00ff */
[----:B------:R-:W-:-:S04]  /*12b0*/  IMAD.HI.U32 R5, R20, R5, RZ ;  /* 0x0000000514057227 */ /* 0x000fc800078e00ff */
[----:B---3--:R-:W-:-:S04]  /*12c0*/  IMAD.HI.U32 R18, R13, R6, RZ ;  /* 0x000000060d127227 */ /* 0x008fc800078e00ff */
[C---:B------:R-:W-:Y:S01]  /*12d0*/  IMAD.HI.U32 R22, R11.reuse, R6, RZ ;  /* 0x000000060b167227 */ /* 0x040fe200078e00ff */
[-C--:B------:R-:W-:Y:S02]  /*12e0*/  @P2 SHF.R.U32.HI R13, RZ, R7.reuse, R18 ;  /* 0x00000007ff0d2219 */ /* 0x080fe40000011612 */
[-C--:B-1----:R-:W-:Y:S02]  /*12f0*/  @P1 SHF.R.U32.HI R16, RZ, R12.reuse, R15 ;  /* 0x0000000cff101219 */ /* 0x082fe4000001160f */
[----:B------:R-:W-:Y:S02]  /*1300*/  SHF.R.U32.HI R5, RZ, R12, R5 ;  /* 0x0000000cff057219 */ /* 0x000fe40000011605 */
[----:B------:R-:W-:Y:S02]  /*1310*/  SHF.R.U32.HI R22, RZ, R7, R22 ;  /* 0x00000007ff167219 */ /* 0x000fe40000011616 */
[----:B------:R-:W-:Y:S01]  /*1320*/  SEL R5, R20, R5, !P1 ;  /* 0x0000000514057207 */ /* 0x000fe20004800000 */
[----:B--2---:R-:W-:Y:S01]  /*1330*/  IMAD.HI.U32 R18, R16, R2, RZ ;  /* 0x0000000210127227 */ /* 0x004fe200078e00ff */
[----:B------:R-:W-:-:S02]  /*1340*/  SEL R21, R11, R22, !P2 ;  /* 0x000000160b157207 */ /* 0x000fc40005000000 */
[----:B------:R-:W-:Y:S01]  /*1350*/  IADD3 R7, PT, PT, -R5, RZ, RZ ;  /* 0x000000ff05077210 */ /* 0x000fe20007ffe1ff */
[----:B------:R-:W-:Y:S01]  /*1360*/  IMAD.HI.U32 R6, R13, R2, RZ ;  /* 0x000000020d067227 */ /* 0x000fe200078e00ff */
[----:B------:R-:W-:-:S03]  /*1370*/  @P0 SHF.R.U32.HI R16, RZ, R3, R18 ;  /* 0x00000003ff100219 */ /* 0x000fc60000011612 */
[----:B------:R-:W-:Y:S01]  /*1380*/  IMAD R7, R4, R7, R20 ;  /* 0x0000000704077224 */ /* 0x000fe200078e0214 */
[----:B------:R-:W-:Y:S01]  /*1390*/  @P0 SHF.R.U32.HI R13, RZ, R3, R6 ;  /* 0x00000003ff0d0219 */ /* 0x000fe20000011606 */
[----:B------:R-:W-:-:S04]  /*13a0*/  IMAD R16, R16, R9, RZ ;  /* 0x0000000910107224 */ /* 0x000fc800078e02ff */
[----:B------:R-:W-:Y:S01]  /*13b0*/  IMAD R6, R13, R9, RZ ;  /* 0x000000090d067224 */ /* 0x000fe200078e02ff */
[----:B------:R-:W-:-:S04]  /*13c0*/  ISETP.GE.AND P1, PT, R5, R16, PT ;  /* 0x000000100500720c */ /* 0x000fc80003f26270 */
[----:B------:R-:W-:Y:S01]  /*13d0*/  ISETP.GE.OR P1, PT, R21, R6, P1 ;  /* 0x000000061500720c */ /* 0x000fe20000f26670 */
[----:B------:R-:W-:-:S05]  /*13e0*/  IMAD.HI.U32 R6, R5, R2, RZ ;  /* 0x0000000205067227 */ /* 0x000fca00078e00ff */
[----:B------:R-:W-:-:S04]  /*13f0*/  SHF.R.U32.HI R6, RZ, R3, R6 ;  /* 0x00000003ff067219 */ /* 0x000fc80000011606 */
[----:B------:R-:W-:-:S03]  /*1400*/  SEL R6, R5, R6, !P0 ;  /* 0x0000000605067207 */ /* 0x000fc60004000000 */
[----:B------:R-:W-:Y:S01]  /*1410*/  @!P1 IMAD.HI.U32 R12, R21, R2, RZ ;  /* 0x00000002150c9227 */ /* 0x000fe200078e00ff */
[----:B------:R-:W-:-:S04]  /*1420*/  IADD3 R2, PT, PT, -R6, RZ, RZ ;  /* 0x000000ff06027210 */ /* 0x000fc80007ffe1ff */
[----:B------:R-:W-:Y:S01]  /*1430*/  @!P1 SHF.R.U32.HI R12, RZ, R3, R12 ;  /* 0x00000003ff0c9219 */ /* 0x000fe2000001160c */
[----:B------:R-:W-:-:S03]  /*1440*/  IMAD R2, R9, R2, R5 ;  /* 0x0000000209027224 */ /* 0x000fc600078e0205 */
[----:B------:R-:W-:-:S05]  /*1450*/  @!P1 SEL R3, R21, R12, !P0 ;  /* 0x0000000c15039207 */ /* 0x000fca0004000000 */
[--C-:B------:R-:W-:Y:S02]  /*1460*/  @!P1 IMAD.IADD R6, R6, 0x1, -R3.reuse ;  /* 0x0000000106069824 */ /* 0x100fe400078e0a03 */
[----:B------:R-:W-:Y:S01]  /*1470*/  @!P1 IMAD R3, R2, R13, R3 ;  /* 0x0000000d02039224 */ /* 0x000fe200078e0203 */
[----:B------:R-:W-:Y:S01]  /*1480*/  IADD3 R2, PT, PT, -R21, RZ, RZ ;  /* 0x000000ff15027210 */ /* 0x000fe20007ffe1ff */
[----:B------:R-:W-:Y:S02]  /*1490*/  @!P1 IMAD R5, R6, R9, R21 ;  /* 0x0000000906059224 */ /* 0x000fe400078e0215 */
[----:B------:R-:W-:Y:S02]  /*14a0*/  @!P1 IMAD.MOV.U32 R21, RZ, RZ, R3 ;  /* 0x000000ffff159224 */ /* 0x000fe400078e0003 */
[----:B------:R-:W-:Y:S02]  /*14b0*/  IMAD R2, R14, R2, R11 ;  /* 0x000000020e027224 */ /* 0x000fe400078e020b */
[----:B------:R-:W-:-:S02]  /*14c0*/  IMAD R20, R5, R4, R7 ;  /* 0x0000000405147224 */ /* 0x000fc400078e0207 */
[----:B------:R-:W-:Y:S02]  /*14d0*/  IMAD R21, R21, R14, R2 ;  /* 0x0000000e15157224 */ /* 0x000fe400078e0202 */
.L_x_19:
[----:B------:R-:W-:Y:S05]  /*14e0*/  BRA.U UP3, `(.L_x_20) ;  /* 0x0000000103407547 */ /* 0x000fea000b800000 */
[----:B------:R-:W1:Y:S08]  /*14f0*/  LDC.64 R4, c[0x0][0xb10] ;  /* 0x0002c400ff047b82 */ /* 0x000e700000000a00 */
[----:B------:R-:W2:Y:S08]  /*1500*/  LDC.64 R2, c[0x0][0xb18] ;  /* 0x0002c600ff027b82 */ /* 0x000eb00000000a00 */
[----:B------:R-:W3:Y:S08]  /*1510*/  LDC R6, c[0x0][0xb20] ;  /* 0x0002c800ff067b82 */ /* 0x000ef00000000800 */
[----:B------:R-:W4:Y:S01]  /*1520*/  LDC R12, c[0x0][0xb0c] ;  /* 0x0002c300ff0c7b82 */ /* 0x000f220000000800 */
[----:B-1----:R-:W-:-:S05]  /*1530*/  IMAD.HI.U32 R4, R21, R4, RZ ;  /* 0x0000000415047227 */ /* 0x002fca00078e00ff */
[----:B------:R-:W-:Y:S01]  /*1540*/  SHF.R.U32.HI R4, RZ, R5, R4 ;  /* 0x00000005ff047219 */ /* 0x000fe20000011604 */
[----:B--2---:R-:W-:Y:S01]  /*1550*/  IMAD.HI.U32 R3, R20, R3, RZ ;  /* 0x0000000314037227 */ /* 0x004fe200078e00ff */
[----:B------:R-:W-:-:S04]  /*1560*/  ISETP.NE.AND P0, PT, R2, 0x1, PT ;  /* 0x000000010200780c */ /* 0x000fc80003f05270 */
[----:B---3--:R-:W-:-:S04]  /*1570*/  SHF.R.U32.HI R3, RZ, R6, R3 ;  /* 0x00000006ff037219 */ /* 0x008fc80000011603 */
[----:B------:R-:W-:Y:S02]  /*1580*/  SEL R3, R20, R3, !P0 ;  /* 0x0000000314037207 */ /* 0x000fe40004000000 */
[----:B----4-:R-:W-:-:S04]  /*1590*/  ISETP.NE.AND P1, PT, R12, 0x1, PT ;  /* 0x000000010c00780c */ /* 0x010fc80003f25270 */
[----:B------:R-:W-:-:S05]  /*15a0*/  SEL R6, R21, R4, !P1 ;  /* 0x0000000415067207 */ /* 0x000fca0004800000 */
[----:B------:R-:W-:Y:S02]  /*15b0*/  IMAD.IADD R4, R3, 0x1, -R6 ;  /* 0x0000000103047824 */ /* 0x000fe400078e0a06 */
[----:B------:R-:W-:Y:S02]  /*15c0*/  IMAD.IADD R3, R6, 0x1, -R3 ;  /* 0x0000000106037824 */ /* 0x000fe400078e0a03 */
[----:B------:R-:W-:Y:S02]  /*15d0*/  IMAD R21, R4, R12, R21 ;  /* 0x0000000c04157224 */ /* 0x000fe400078e0215 */
[----:B------:R-:W-:Y:S02]  /*15e0*/  IMAD R20, R3, R2, R20 ;  /* 0x0000000203147224 */ /* 0x000fe400078e0214 */
.L_x_20:
[----:B------:R-:W-:Y:S05]  /*15f0*/  BRA.U !UP1, `(.L_x_21) ;  /* 0x00000001090c7547 */ /* 0x000fea000b800000 */
[----:B------:R-:W-:Y:S01]  /*1600*/  UCGABAR_WAIT ;  /* 0x0000000000007dc7 */ /* 0x000fe20008000000 */
[----:B------:R-:W-:Y:S01]  /*1610*/  CCTL.IVALL ;  /* 0x00000000ff00798f */ /* 0x000fe20002000000 */
[----:B------:R-:W-:Y:S05]  /*1620*/  BRA `(.L_x_22) ;  /* 0x0000000000047947 */ /* 0x000fea0003800000 */
.L_x_21:
[----:B------:R-:W-:Y:S06]  /*1630*/  BAR.SYNC.DEFER_BLOCKING 0x0 ;  /* 0x0000000000007b1d */ /* 0x000fec0000010000 */
.L_x_22:
[----:B------:R-:W-:Y:S05]  /*1640*/  BRA.U UP2, `(.L_x_23) ;  /* 0x0000001502a07547 */ /* 0x000fea000b800000 */
[----:B------:R-:W1:Y:S01]  /*1650*/  LDCU UR4, c[0x0][0x38c] ;  /* 0x00007180ff0477ac */ /* 0x000e620008000800 */
[----:B------:R-:W2:Y:S01]  /*1660*/  LDC R9, c[0x0][0x370] ;  /* 0x0000dc00ff097b82 */ /* 0x000ea20000000800 */
[----:B------:R-:W-:Y:S01]  /*1670*/  IMAD.SHL.U32 R16, R11, 0x80, RZ ;  /* 0x000000800b107824 */ /* 0x000fe200078e00ff */
[----:B------:R-:W-:Y:S01]  /*1680*/  PLOP3.LUT P1, PT, PT, PT, UP5, 0x80, 0x8 ;  /* 0x000000000008781c */ /* 0x000fe20003f2f058 */
[----:B------:R-:W-:Y:S01]  /*1690*/  UISETP.NE.AND UP1, UPT, UR10, URZ, UPT ;  /* 0x000000ff0a00728c */ /* 0x000fe2000bf25270 */
[----:B------:R-:W-:Y:S01]  /*16a0*/  ISETP.NE.AND P4, PT, R10, RZ, P5 ;  /* 0x000000ff0a00720c */ /* 0x000fe20002f85270 */
[----:B------:R-:W-:Y:S01]  /*16b0*/  IMAD.MOV.U32 R15, RZ, RZ, 0x1 ;  /* 0x00000001ff0f7424 */ /* 0x000fe200078e00ff */
[----:B------:R-:W-:Y:S01]  /*16c0*/  PLOP3.LUT P1, PT, P1, PT, PT, 0x8, 0x80 ;  /* 0x000000000080781c */ /* 0x000fe20000f2e170 */
[----:B------:R-:W-:Y:S01]  /*16d0*/  IMAD.MOV.U32 R14, RZ, RZ, RZ ;  /* 0x000000ffff0e7224 */ /* 0x000fe200078e00ff */
[----:B------:R-:W3:Y:S01]  /*16e0*/  LDC R0, c[0x0][0x374] ;  /* 0x0000dd00ff007b82 */ /* 0x000ee20000000800 */
[----:B------:R-:W-:Y:S01]  /*16f0*/  CS2R R12, SRZ ;  /* 0x00000000000c7805 */ /* 0x000fe2000001ff00 */
[----:B------:R-:W-:Y:S01]  /*1700*/  IMAD.MOV.U32 R10, RZ, RZ, 0x1 ;  /* 0x00000001ff0a7424 */ /* 0x000fe200078e00ff */
[----:B------:R-:W-:Y:S01]  /*1710*/  LOP3.LUT R16, R16, 0x80, RZ, 0xc0, !PT ;  /* 0x0000008010107812 */ /* 0x000fe200078ec0ff */
[----:B------:R-:W4:Y:S01]  /*1720*/  LDCU.64 UR14, c[0x0][0x348] ;  /* 0x00006900ff0e77ac */ /* 0x000f220008000a00 */
[----:B------:R-:W-:-:S02]  /*1730*/  USEL UR22, UR6, 0x2, UP1 ;  /* 0x0000000206167887 */ /* 0x000fc40008800000 */
[----:B-1----:R-:W-:Y:S01]  /*1740*/  UIADD3 UR5, UPT, UPT, UR4, 0x3f, URZ ;  /* 0x0000003f04057890 */ /* 0x002fe2000fffe0ff */
[----:B------:R-:W-:-:S03]  /*1750*/  UMOV UR23, URZ ;  /* 0x000000ff00177c82 */ /* 0x000fc60008000000 */
[----:B------:R-:W-:-:S04]  /*1760*/  USHF.R.S32.HI UR7, URZ, 0x1f, UR5 ;  /* 0x0000001fff077899 */ /* 0x000fc80008011405 */
[----:B------:R-:W-:Y:S02]  /*1770*/  ULEA.HI UR7, UR7, UR5, URZ, 0x6 ;  /* 0x0000000507077291 */ /* 0x000fe4000f8f30ff */
[----:B------:R-:W-:Y:S02]  /*1780*/  UIADD3 UR5, UPT, UPT, UR4, -0x1, URZ ;  /* 0xffffffff04057890 */ /* 0x000fe4000fffe0ff */
[----:B------:R-:W-:Y:S02]  /*1790*/  USHF.R.S32.HI UR7, URZ, 0x6, UR7 ;  /* 0x00000006ff077899 */ /* 0x000fe40008011407 */
[----:B------:R-:W-:Y:S02]  /*17a0*/  UISETP.GE.U32.AND UP2, UPT, UR5, -0x7f, UPT ;  /* 0xffffff810500788c */ /* 0x000fe4000bf46070 */
[----:B------:R-:W-:Y:S02]  /*17b0*/  UISETP.LT.U32.AND UP0, UPT, UR7, 0xb, UPT ;  /* 0x0000000b0700788c */ /* 0x000fe4000bf01070 */
[----:B------:R-:W-:-:S02]  /*17c0*/  UIADD3 UR4, UPT, UPT, UR4, 0x7e, URZ ;  /* 0x0000007e04047890 */ /* 0x000fc4000fffe0ff */
[----:B------:R-:W-:-:S04]  /*17d0*/  USEL UR5, UR7, 0xb, UP0 ;  /* 0x0000000b07057887 */ /* 0x000fc80008000000 */
[----:B------:R-:W-:Y:S02]  /*17e0*/  UIADD3 UR21, UPT, UPT, UR5, -0x1, URZ ;  /* 0xffffffff05157890 */ /* 0x000fe4000fffe0ff */
[----:B------:R-:W-:Y:S02]  /*17f0*/  @UP2 UIADD3 UR21, UPT, UPT, UR5, URZ, URZ ;  /* 0x000000ff05152290 */ /* 0x000fe4000fffe0ff */
[----:B------:R-:W-:Y:S02]  /*1800*/  UIADD3 UR24, UPT, UPT, UR7, -UR5, URZ ;  /* 0x8000000507187290 */ /* 0x000fe4000fffe0ff */
[----:B------:R-:W-:Y:S02]  /*1810*/  UIADD3 UR13, UPT, UPT, UR21, 0x1, URZ ;  /* 0x00000001150d7890 */ /* 0x000fe4000fffe0ff */
[----:B--2-4-:R-:W-:-:S12]  /*1820*/  UIADD3 UR21, UPT, UPT, -UR21, URZ, URZ ;  /* 0x000000ff15157290 */ /* 0x014fd8000fffe1ff */
.L_x_43:
[----:B------:R-:W-:Y:S01]  /*1830*/  UISETP.NE.AND UP0, UPT, UR37, URZ, UPT ;  /* 0x000000ff2500728c */ /* 0x000fe2000bf05270 */
[----:B------:R-:W1:Y:S08]  /*1840*/  S2UR UR37, SR_CgaCtaId ;  /* 0x00000000002579c3 */ /* 0x000e700000008800 */
[----:B------:R-:W-:Y:S05]  /*1850*/  BRA.U UP0, `(.L_x_24) ;  /* 0x0000000100347547 */ /* 0x000fea000b800000 */
[----:B------:R-:W2:Y:S01]  /*1860*/  S2R R2, SR_CgaCtaId ;  /* 0x0000000000027919 */ /* 0x000ea20000008800 */
[----:B------:R-:W-:-:S04]  /*1870*/  MOV R3, 0x400 ;  /* 0x0000040000037802 */ /* 0x000fc80000000f00 */
[----:B--2---:R-:W-:Y:S02]  /*1880*/  LEA R3, R2, R3, 0x18 ;  /* 0x0000000302037211 */ /* 0x004fe400078ec0ff */
[----:B------:R-:W-:-:S03]  /*1890*/  SHF.L.U32 R2, R10, 0x1f, RZ ;  /* 0x0000001f0a027819 */ /* 0x000fc600000006ff */
[----:B------:R-:W-:-:S04]  /*18a0*/  IMAD R3, R12, 0x8, R3 ;  /* 0x000000080c037824 */ /* 0x000fc800078e0203 */
[----:B------:R-:W2:Y:S02]  /*18b0*/  SYNCS.PHASECHK.TRANS64.TRYWAIT P0, [R3+URZ+0x150], R2 ;  /* 0x00015002030075a7 */ /* 0x000ea400080011ff */
[----:B--2---:R-:W-:Y:S05]  /*18c0*/  @!P0 BRA `(.L_x_25) ;  /* 0x000000a000a48947 */ /* 0x004fea0003800000 */
.L_x_152:
[----:B------:R-:W-:Y:S01]  /*18d0*/  VIADD R12, R12, 0x1 ;  /* 0x000000010c0c7836 */ /* 0x000fe20000000000 */
[----:B------:R2:W-:Y:S04]  /*18e0*/  SYNCS.ARRIVE.TRANS64.A1T0 RZ, [R3+URZ+0x140], RZ ;  /* 0x000140ff03ff79a7 */ /* 0x0005e800081000ff */
[----:B------:R-:W-:-:S04]  /*18f0*/  ISETP.NE.AND P0, PT, R12, 0x2, PT ;  /* 0x000000020c00780c */ /* 0x000fc80003f05270 */
[----:B------:R-:W-:Y:S02]  /*1900*/  SEL R12, R12, RZ, P0 ;  /* 0x000000ff0c0c7207 */ /* 0x000fe40000000000 */
[----:B--2---:R-:W-:-:S04]  /*1910*/  SEL R3, RZ, 0x1, P0 ;  /* 0x00000001ff037807 */ /* 0x004fc80000000000 */
[----:B------:R-:W-:-:S07]  /*1920*/  LOP3.LUT R10, R10, R3, RZ, 0x3c, !PT ;  /* 0x000000030a0a7212 */ /* 0x000fce00078e3cff */
.L_x_24:
[----:B------:R-:W-:Y:S01]  /*1930*/  UMOV UR6, 0x400 ;  /* 0x0000040000067882 */ /* 0x000fe20000000000 */
[----:B------:R-:W-:Y:S01]  /*1940*/  LEA.HI R3, R21, R21, RZ, 0x1 ;  /* 0x0000001515037211 */ /* 0x000fe200078f08ff */
[----:B-1----:R-:W-:Y:S01]  /*1950*/  ULEA UR6, UR37, UR6, 0x18 ;  /* 0x0000000625067291 */ /* 0x002fe2000f8ec0ff */
[----:B------:R-:W-:Y:S01]  /*1960*/  SHF.L.U32 R2, R15, 0x1f, RZ ;  /* 0x0000001f0f027819 */ /* 0x000fe200000006ff */
[----:B------:R-:W-:Y:S01]  /*1970*/  UISETP.GE.U32.AND UP0, UPT, UR4, 0x7f, UPT ;  /* 0x0000007f0400788c */ /* 0x000fe2000bf06070 */
[C---:B------:R-:W-:Y:S01]  /*1980*/  R2UR UR9, R16.reuse ;  /* 0x00000000100972ca */ /* 0x040fe200000e0000 */
[----:B------:R-:W-:Y:S01]  /*1990*/  ULEA UR8, UR23, UR6, 0x3 ;  /* 0x0000000617087291 */ /* 0x000fe2000f8e18ff */
[----:B------:R-:W-:Y:S01]  /*19a0*/  IMAD.SHL.U32 R3, R3, 0x80, RZ ;  /* 0x0000008003037824 */ /* 0x000fe200078e00ff */
[----:B------:R-:W-:Y:S01]  /*19b0*/  R2UR UR11, R16 ;  /* 0x00000000100b72ca */ /* 0x000fe200000e0000 */
[----:B------:R-:W-:-:S03]  /*19c0*/  UMOV UR25, URZ ;  /* 0x000000ff00197c82 */ /* 0x000fc60008000000 */
[----:B------:R-:W-:-:S03]  /*19d0*/  R2UR UR35, R3 ;  /* 0x00000000032372ca */ /* 0x000fc600000e0000 */
[----:B------:R1:W2:Y:S01]  /*19e0*/  SYNCS.PHASECHK.TRANS64.TRYWAIT P0, [UR8+0x58], R2 ;  /* 0x00005802ff0075a7 */ /* 0x0002a20008001108 */
[----:B------:R-:W-:-:S09]  /*19f0*/  R2UR UR8, R20 ;  /* 0x00000000140872ca */ /* 0x000fd200000e0000 */
[----:B------:R-:W-:-:S04]  /*1a00*/  ULOP3.LUT UR35, UR9, 0xffffff00, UR35, 0xf8, !UPT ;  /* 0xffffff0009237892 */ /* 0x000fc8000f8ef823 */
[----:B------:R-:W-:Y:S01]  /*1a10*/  ULEA UR11, UR8, UR11, 0x8 ;  /* 0x0000000b080b7291 */ /* 0x000fe2000f8e40ff */
[----:B------:R-:W-:Y:S11]  /*1a20*/  BRA.U !UP0, `(.L_x_26) ;  /* 0x0000000108bc7547 */ /* 0x000ff6000b800000 */
[----:B------:R-:W-:Y:S01]  /*1a30*/  UMOV UR16, UR21 ;  /* 0x0000001500107c82 */ /* 0x000fe20008000000 */
[----:B------:R-:W-:Y:S01]  /*1a40*/  UMOV UR17, UR23 ;  /* 0x0000001700117c82 */ /* 0x000fe20008000000 */
[----:B------:R-:W-:-:S05]  /*1a50*/  UMOV UR34, URZ ;  /* 0x000000ff00227c82 */ /* 0x000fca0008000000 */
.L_x_32:
[----:B------:R-:W-:Y:S01]  /*1a60*/  ULEA UR33, UR17, UR6, 0x3 ;  /* 0x0000000611217291 */ /* 0x000fe2000f8e18ff */
[----:B------:R-:W-:Y:S01]  /*1a70*/  @P5 MOV R3, 0x8000 ;  /* 0x0000800000035802 */ /* 0x000fe20000000f00 */
[----:B-12-4-:R-:W-:Y:S10]  /*1a80*/  @P0 BRA `(.L_x_27) ;  /* 0x00000000000c0947 */ /* 0x016ff40003800000 */
[----:B------:R-:W-:-:S04]  /*1a90*/  SHF.L.U32 R5, R15, 0x1f, RZ ;  /* 0x0000001f0f057819 */ /* 0x000fc800000006ff */
[----:B------:R-:W2:Y:S02]  /*1aa0*/  SYNCS.PHASECHK.TRANS64.TRYWAIT P0, [UR33+0x58], R5 ;  /* 0x00005805ff0075a7 */ /* 0x000ea40008001121 */
[----:B--2---:R-:W-:Y:S05]  /*1ab0*/  @!P0 BRA `(.L_x_28) ;  /* 0x000000a0003c8947 */ /* 0x004fea0003800000 */
.L_x_27:
[----:B------:R2:W-:Y:S01]  /*1ac0*/  @P5 SYNCS.ARRIVE.TRANS64 RZ, [UR33], R3 ;  /* 0x00000003ffff59a7 */ /* 0x0005e20008000021 */
[----:B------:R-:W-:Y:S02]  /*1ad0*/  ULOP3.LUT UR8, UR22, 0x2, URZ, 0xfc, !UPT ;  /* 0x0000000216087892 */ /* 0x000fe4000f8efcff */
[----:B------:R-:W-:Y:S02]  /*1ae0*/  UIADD3 UR16, UPT, UPT, UR16, 0x1, URZ ;  /* 0x0000000110107890 */ /* 0x000fe4000fffe0ff */
[----:B------:R-:W-:Y:S02]  /*1af0*/  UISETP.NE.AND UP0, UPT, UR8, 0x2, UPT ;  /* 0x000000020800788c */ /* 0x000fe4000bf05270 */
[----:B------:R-:W-:-:S07]  /*1b00*/  UISETP.NE.AND UP2, UPT, UR16, 0x1, UPT ;  /* 0x000000011000788c */ /* 0x000fce000bf45270 */
[----:B------:R-:W-:Y:S05]  /*1b10*/  BRA.U UP0, `(.L_x_29) ;  /* 0x0000000100047547 */ /* 0x000fea000b800000 */
[----:B------:R-:W-:Y:S05]  /*1b20*/  BPT.TRAP 0x1 ;  /* 0x000000040000795c */ /* 0x000fea0000300000 */
.L_x_29:
[----:B------:R-:W-:Y:S04]  /*1b30*/  BSSY.RECONVERGENT B0, `(.L_x_30) ;  /* 0x0000003000007945 */ /* 0x000fe80003800200 */
[----:B------:R-:W-:Y:S05]  /*1b40*/  @!P4 BRA `(.L_x_31) ;  /* 0x000000000004c947 */ /* 0x000fea0003800000 */
[----:B------:R-:W-:Y:S05]  /*1b50*/  BPT.TRAP 0x1 ;  /* 0x000000040000795c */ /* 0x000fea0000300000 */
.L_x_31:
[----:B------:R-:W-:Y:S05]  /*1b60*/  BSYNC.RECONVERGENT B0 ;  /* 0x0000000000007941 */ /* 0x000fea0003800200 */
.L_x_30:
[----:B------:R-:W-:Y:S02]  /*1b70*/  UIADD3 UR23, UPT, UPT, UR17, 0x1, URZ ;  /* 0x0000000111177890 */ /* 0x000fe4000fffe0ff */
[----:B------:R-:W-:Y:S02]  /*1b80*/  UIADD3 UR28, UP1, UPT, UR14, 0x80, URZ ;  /* 0x000000800e1c7890 */ /* 0x000fe4000ff3e0ff */
[----:B------:R-:W-:Y:S02]  /*1b90*/  UISETP.NE.AND UP0, UPT, UR23, 0xb, UPT ;  /* 0x0000000b1700788c */ /* 0x000fe4000bf05270 */
[----:B------:R-:W-:Y:S02]  /*1ba0*/  ULOP3.LUT UR33, UR33, 0xfefffff8, URZ, 0xc0, !UPT ;  /* 0xfefffff821217892 */ /* 0x000fe4000f8ec0ff */
[----:B------:R-:W-:Y:S02]  /*1bb0*/  USEL UR9, URZ, 0x1, UP0 ;  /* 0x00000001ff097887 */ /* 0x000fe40008000000 */
[----:B------:R-:W-:-:S02]  /*1bc0*/  USEL UR23, UR23, URZ, UP0 ;  /* 0x000000ff17177287 */ /* 0x000fc40008000000 */
[----:B------:R-:W-:Y:S02]  /*1bd0*/  UIADD3 UR26, UP0, UPT, UR14, 0x180, URZ ;  /* 0x000001800e1a7890 */ /* 0x000fe4000ff1e0ff */
[----:B------:R-:W-:Y:S01]  /*1be0*/  ULEA UR8, UR23, UR6, 0x3 ;  /* 0x0000000617087291 */ /* 0x000fe2000f8e18ff */
[----:B------:R-:W-:Y:S01]  /*1bf0*/  LOP3.LUT R15, R15, UR9, RZ, 0x3c, !PT ;  /* 0x000000090f0f7c12 */ /* 0x000fe2000f8e3cff */
[----:B------:R-:W-:Y:S02]  /*1c00*/  UIADD3.X UR29, UPT, UPT, URZ, UR15, URZ, UP1, !UPT ;  /* 0x0000000fff1d7290 */ /* 0x000fe40008ffe4ff */
[----:B------:R-:W-:Y:S01]  /*1c10*/  UIADD3.X UR27, UPT, UPT, URZ, UR15, URZ, UP0, !UPT ;  /* 0x0000000fff1b7290 */ /* 0x000fe200087fe4ff */
[----:B-1----:R-:W-:Y:S01]  /*1c20*/  SHF.L.U32 R2, R15, 0x1f, RZ ;  /* 0x0000001f0f027819 */ /* 0x002fe200000006ff */
[----:B------:R-:W-:Y:S01]  /*1c30*/  UMOV UR18, 0x0 ;  /* 0x0000000000127882 */ /* 0x000fe20000000000 */
[----:B------:R-:W-:Y:S01]  /*1c40*/  UMOV UR19, 0x10000000 ;  /* 0x1000000000137882 */ /* 0x000fe20000000000 */
[----:B------:R-:W-:Y:S01]  /*1c50*/  UMOV UR10, UR34 ;  /* 0x00000022000a7c82 */ /* 0x000fe20008000000 */
[----:B------:R4:W1:Y:S01]  /*1c60*/  SYNCS.PHASECHK.TRANS64.TRYWAIT P0, [UR8+0x58], R2 ;  /* 0x00005802ff0075a7 */ /* 0x0008620008001108 */
[----:B------:R-:W-:Y:S01]  /*1c70*/  ULEA UR8, UR17, UR6, 0xd ;  /* 0x0000000611087291 */ /* 0x000fe2000f8e68ff */
[----:B------:R-:W-:Y:S01]  /*1c80*/  UMOV UR12, UR36 ;  /* 0x00000024000c7c82 */ /* 0x000fe20008000000 */
[----:B------:R-:W-:-:S02]  /*1c90*/  UMOV UR9, UR33 ;  /* 0x0000002100097c82 */ /* 0x000fc40008000000 */
[----:B------:R-:W-:Y:S02]  /*1ca0*/  UIADD3 UR32, UPT, UPT, UR8, 0xc400, URZ ;  /* 0x0000c40008207890 */ /* 0x000fe4000fffe0ff */
[----:B------:R-:W-:Y:S01]  /*1cb0*/  UIADD3 UR8, UPT, UPT, UR8, 0x22400, URZ ;  /* 0x0002240008087890 */ /* 0x000fe2000fffe0ff */
[----:B------:R-:W-:Y:S01]  /*1cc0*/  UMOV UR25, UR13 ;  /* 0x0000000d00197c82 */ /* 0x000fe20008000000 */
[----:B------:R-:W-:-:S05]  /*1cd0*/  UMOV UR17, UR23 ;  /* 0x0000001700117c82 */ /* 0x000fca0008000000 */
[----:B------:R2:W-:Y:S02]  /*1ce0*/  UTMALDG.3D.2CTA [UR32], [UR28], desc[UR18] ;  /* 0x000012201c0075b4 */ /* 0x0005e40008211000 */
[----:B------:R4:W-:Y:S01]  /*1cf0*/  UTMALDG.3D.2CTA [UR8], [UR26], desc[UR18] ;  /* 0x000012081a0075b4 */ /* 0x0009e20008211000 */
[----:B--2---:R-:W-:Y:S01]  /*1d00*/  UIADD3 UR34, UPT, UPT, UR34, 0x40, URZ ;  /* 0x0000004022227890 */ /* 0x004fe2000fffe0ff */
[----:B------:R-:W-:Y:S11]  /*1d10*/  BRA.U UP2, `(.L_x_32) ;  /* 0xfffffffd02507547 */ /* 0x000ff6000b83ffff */
.L_x_26:
[----:B----4-:R-:W-:Y:S01]  /*1d20*/  ULEA UR8, UR23, UR6, 0x3 ;  /* 0x0000000617087291 */ /* 0x010fe2000f8e18ff */
[----:B-1----:R-:W-:Y:S01]  /*1d30*/  SHF.L.U32 R2, R15, 0x1f, RZ ;  /* 0x0000001f0f027819 */ /* 0x002fe200000006ff */
[----:B------:R-:W-:Y:S01]  /*1d40*/  @!P1 SYNCS.ARRIVE.TRANS64.A1T0 RZ, [UR6+0xf8], RZ ;  /* 0x0000f8ffffff99a7 */ /* 0x000fe20008100006 */
[----:B------:R-:W-:-:S06]  /*1d50*/  UISETP.GT.AND UP0, UPT, UR7, UR5, UPT ;  /* 0x000000050700728c */ /* 0x000fcc000bf04270 */
[----:B--2---:R1:W2:Y:S03]  /*1d60*/  SYNCS.PHASECHK.TRANS64.TRYWAIT P0, [UR8+0x58], R2 ;  /* 0x00005802ff0075a7 */ /* 0x0042a60008001108 */
[----:B------:R-:W-:Y:S05]  /*1d70*/  BRA.U !UP0, `(.L_x_33) ;  /* 0x0000000108bc7547 */ /* 0x000fea000b800000 */
[----:B------:R-:W-:Y:S01]  /*1d80*/  UIADD3 UR26, UPT, UPT, UR24, UR25, URZ ;  /* 0x00000019181a7290 */ /* 0x000fe2000fffe0ff */
[----:B------:R-:W-:-:S11]  /*1d90*/  UMOV UR27, UR23 ;  /* 0x00000017001b7c82 */ /* 0x000fd60008000000 */
.L_x_39:
[----:B------:R-:W-:Y:S01]  /*1da0*/  ULEA UR17, UR27, UR6, 0x3 ;  /* 0x000000061b117291 */ /* 0x000fe2000f8e18ff */
[----:B--2---:R-:W-:Y:S01]  /*1db0*/  @P5 MOV R3, 0x8000 ;  /* 0x0000800000035802 */ /* 0x004fe20000000f00 */
[----:B-12---:R-:W-:Y:S10]  /*1dc0*/  @P0 BRA `(.L_x_34) ;  /* 0x00000000000c0947 */ /* 0x006ff40003800000 */
[----:B------:R-:W-:-:S04]  /*1dd0*/  SHF.L.U32 R5, R15, 0x1f, RZ ;  /* 0x0000001f0f057819 */ /* 0x000fc800000006ff */
[----:B------:R-:W2:Y:S02]  /*1de0*/  SYNCS.PHASECHK.TRANS64.TRYWAIT P0, [UR17+0x58], R5 ;  /* 0x00005805ff0075a7 */ /* 0x000ea40008001111 */
[----:B--2---:R-:W-:Y:S05]  /*1df0*/  @!P0 BRA `(.L_x_35) ;  /* 0x0000009c00848947 */ /* 0x004fea0003800000 */
.L_x_34:
[----:B------:R2:W-:Y:S01]  /*1e00*/  @P5 SYNCS.ARRIVE.TRANS64 RZ, [UR17], R3 ;  /* 0x00000003ffff59a7 */ /* 0x0005e20008000011 */
[----:B------:R-:W-:-:S04]  /*1e10*/  ULOP3.LUT UR8, UR22, 0x2, URZ, 0xfc, !UPT ;  /* 0x0000000216087892 */ /* 0x000fc8000f8efcff */
[----:B------:R-:W-:-:S09]  /*1e20*/  UISETP.NE.AND UP0, UPT, UR8, 0x2, UPT ;  /* 0x000000020800788c */ /* 0x000fd2000bf05270 */
[----:B------:R-:W-:Y:S05]  /*1e30*/  BRA.U UP0, `(.L_x_36) ;  /* 0x0000000100047547 */ /* 0x000fea000b800000 */
[----:B------:R-:W-:Y:S05]  /*1e40*/  BPT.TRAP 0x1 ;  /* 0x000000040000795c */ /* 0x000fea0000300000 */
.L_x_36:
[----:B------:R-:W-:Y:S04]  /*1e50*/  BSSY.RECONVERGENT B0, `(.L_x_37) ;  /* 0x0000003000007945 */ /* 0x000fe80003800200 */
[----:B------:R-:W-:Y:S05]  /*1e60*/  @!P4 BRA `(.L_x_38) ;  /* 0x000000000004c947 */ /* 0x000fea0003800000 */
[----:B------:R-:W-:Y:S05]  /*1e70*/  BPT.TRAP 0x1 ;  /* 0x000000040000795c */ /* 0x000fea0000300000 */
.L_x_38:
[----:B------:R-:W-:Y:S05]  /*1e80*/  BSYNC.RECONVERGENT B0 ;  /* 0x0000000000007941 */ /* 0x000fea0003800200 */
.L_x_37:
[----:B------:R-:W-:Y:S02]  /*1e90*/  UIADD3 UR23, UPT, UPT, UR27, 0x1, URZ ;  /* 0x000000011b177890 */ /* 0x000fe4000fffe0ff */
[----:B------:R-:W-:Y:S02]  /*1ea0*/  UIADD3 UR32, UP1, UPT, UR14, 0x80, URZ ;  /* 0x000000800e207890 */ /* 0x000fe4000ff3e0ff */
[----:B------:R-:W-:Y:S02]  /*1eb0*/  UISETP.NE.AND UP0, UPT, UR23, 0xb, UPT ;  /* 0x0000000b1700788c */ /* 0x000fe4000bf05270 */
[----:B------:R-:W-:Y:S02]  /*1ec0*/  USHF.L.U32 UR18, UR25, 0x6, URZ ;  /* 0x0000000619127899 */ /* 0x000fe400080006ff */
[----:B------:R-:W-:Y:S02]  /*1ed0*/  USEL UR9, URZ, 0x1, UP0 ;  /* 0x00000001ff097887 */ /* 0x000fe40008000000 */
[----:B------:R-:W-:-:S02]  /*1ee0*/  USEL UR23, UR23, URZ, UP0 ;  /* 0x000000ff17177287 */ /* 0x000fc40008000000 */
[----:B------:R-:W-:Y:S02]  /*1ef0*/  UIADD3 UR30, UP0, UPT, UR14, 0x180, URZ ;  /* 0x000001800e1e7890 */ /* 0x000fe4000ff1e0ff */
[----:B------:R-:W-:Y:S01]  /*1f00*/  ULEA UR8, UR23, UR6, 0x3 ;  /* 0x0000000617087291 */ /* 0x000fe2000f8e18ff */
[----:B------:R-:W-:Y:S01]  /*1f10*/  LOP3.LUT R15, R15, UR9, RZ, 0x3c, !PT ;  /* 0x000000090f0f7c12 */ /* 0x000fe2000f8e3cff */
[----:B------:R-:W-:Y:S02]  /*1f20*/  ULOP3.LUT UR17, UR17, 0xfefffff8, URZ, 0xc0, !UPT ;  /* 0xfefffff811117892 */ /* 0x000fe4000f8ec0ff */
[----:B------:R-:W-:Y:S01]  /*1f30*/  UIADD3.X UR33, UPT, UPT, URZ, UR15, URZ, UP1, !UPT ;  /* 0x0000000fff217290 */ /* 0x000fe20008ffe4ff */
[----:B-1----:R-:W-:Y:S01]  /*1f40*/  SHF.L.U32 R2, R15, 0x1f, RZ ;  /* 0x0000001f0f027819 */ /* 0x002fe200000006ff */
[----:B------:R-:W-:Y:S01]  /*1f50*/  UIADD3.X UR31, UPT, UPT, URZ, UR15, URZ, UP0, !UPT ;  /* 0x0000000fff1f7290 */ /* 0x000fe200087fe4ff */
[----:B------:R-:W-:Y:S02]  /*1f60*/  UMOV UR28, 0x0 ;  /* 0x00000000001c7882 */ /* 0x000fe40000000000 */
[----:B------:R4:W1:Y:S01]  /*1f70*/  SYNCS.PHASECHK.TRANS64.TRYWAIT P0, [UR8+0x58], R2 ;  /* 0x00005802ff0075a7 */ /* 0x0008620008001108 */
[----:B------:R-:W-:Y:S01]  /*1f80*/  ULEA UR8, UR27, UR6, 0xd ;  /* 0x000000061b087291 */ /* 0x000fe2000f8e68ff */
[----:B------:R-:W-:Y:S01]  /*1f90*/  UMOV UR29, 0x10000000 ;  /* 0x10000000001d7882 */ /* 0x000fe20000000000 */
[----:B------:R-:W-:-:S02]  /*1fa0*/  UMOV UR19, UR35 ;  /* 0x0000002300137c82 */ /* 0x000fc40008000000 */
[----:B------:R-:W-:Y:S02]  /*1fb0*/  UIADD3 UR16, UPT, UPT, UR8, 0xc400, URZ ;  /* 0x0000c40008107890 */ /* 0x000fe4000fffe0ff */
[----:B------:R-:W-:Y:S01]  /*1fc0*/  UIADD3 UR8, UPT, UPT, UR8, 0x22400, URZ ;  /* 0x0002240008087890 */ /* 0x000fe2000fffe0ff */
[----:B------:R-:W-:Y:S01]  /*1fd0*/  UMOV UR20, UR36 ;  /* 0x0000002400147c82 */ /* 0x000fe20008000000 */
[----:B------:R-:W-:Y:S01]  /*1fe0*/  UMOV UR12, UR36 ;  /* 0x00000024000c7c82 */ /* 0x000fe20008000000 */
[----:B------:R-:W-:Y:S01]  /*1ff0*/  UMOV UR9, UR17 ;  /* 0x0000001100097c82 */ /* 0x000fe20008000000 */
[----:B------:R-:W-:Y:S01]  /*2000*/  UMOV UR10, UR18 ;  /* 0x00000012000a7c82 */ /* 0x000fe20008000000 */
[----:B------:R-:W-:Y:S02]  /*2010*/  UIADD3 UR25, UPT, UPT, UR25, 0x1, URZ ;  /* 0x0000000119197890 */ /* 0x000fe4000fffe0ff */
[----:B------:R4:W-:Y:S01]  /*2020*/  UTMALDG.3D.2CTA [UR16], [UR32], desc[UR28] ;  /* 0x00001c10200075b4 */ /* 0x0009e20008211000 */
[----:B------:R-:W-:Y:S01]  /*2030*/  UMOV UR27, UR23 ;  /* 0x00000017001b7c82 */ /* 0x000fe20008000000 */
[----:B------:R-:W-:Y:S01]  /*2040*/  UISETP.NE.AND UP0, UPT, UR25, UR26, UPT ;  /* 0x0000001a1900728c */ /* 0x000fe2000bf05270 */
[----:B------:R4:W-:Y:S08]  /*2050*/  UTMALDG.3D.2CTA [UR8], [UR30], desc[UR28] ;  /* 0x00001c081e0075b4 */ /* 0x0009f00008211000 */
[----:B----4-:R-:W-:Y:S05]  /*2060*/  BRA.U UP0, `(.L_x_39) ;  /* 0xfffffffd004c7547 */ /* 0x010fea000b83ffff */
.L_x_33:
[C---:B-1----:R-:W-:Y:S01]  /*2070*/  LEA R2, R14.reuse, UR6, 0x3 ;  /* 0x000000060e027c11 */ /* 0x042fe2000f8e18ff */
[----:B------:R-:W-:Y:S01]  /*2080*/  NOP ;  /* 0x0000000000007918 */ /* 0x000fe20000000000 */
[----:B--2---:R-:W-:Y:S02]  /*2090*/  SHF.L.U32 R3, R13, 0x1f, RZ ;  /* 0x0000001f0d037819 */ /* 0x004fe400000006ff */
[----:B------:R-:W-:Y:S02]  /*20a0*/  LEA R4, R14, UR6, 0x4 ;  /* 0x000000060e047c11 */ /* 0x000fe4000f8e20ff */
[----:B------:R-:W1:Y:S02]  /*20b0*/  SYNCS.PHASECHK.TRANS64.TRYWAIT P0, [R2+URZ+0x100], R3 ;  /* 0x00010003020075a7 */ /* 0x000e6400080011ff */
[----:B-1----:R-:W-:Y:S05]  /*20c0*/  @!P0 BRA `(.L_x_40) ;  /* 0x0000009800e88947 */ /* 0x002fea0003800000 */
.L_x_155:
[----:B------:R-:W2:Y:S01]  /*20d0*/  LDS.128 R4, [R4+0x170] ;  /* 0x0001700004047984 */ /* 0x000ea20000000c00 */
[----:B------:R-:W-:Y:S01]  /*20e0*/  ISETP.GE.AND P0, PT, R72, 0x1, PT ;  /* 0x000000014800780c */ /* 0x000fe20003f06270 */
[----:B-1----:R-:W-:Y:S01]  /*20f0*/  VIADD R2, R2, 0x110 ;  /* 0x0000011002027836 */ /* 0x002fe20000000000 */
[----:B------:R-:W-:Y:S01]  /*2100*/  @!PT LDS RZ, [RZ] ;  /* 0x00000000fffff984 */ /* 0x000fe20000000800 */
[----:B------:R-:W-:Y:S01]  /*2110*/  @!PT LDS RZ, [RZ] ;  /* 0x00000000fffff984 */ /* 0x000fe20000000800 */
[----:B------:R-:W-:Y:S01]  /*2120*/  @!PT LDS RZ, [RZ] ;  /* 0x00000000fffff984 */ /* 0x000fe20000000800 */
[----:B------:R-:W-:Y:S01]  /*2130*/  @!PT LDS RZ, [RZ] ;  /* 0x00000000fffff984 */ /* 0x000fe20000000800 */
[----:B------:R1:W-:Y:S06]  /*2140*/  MEMBAR.ALL.CTA ;  /* 0x0000000000007992 */ /* 0x0003ec0000008000 */
[----:B-1----:R-:W1:Y:S01]  /*2150*/  FENCE.VIEW.ASYNC.S ;  /* 0x00000000000073c6 */ /* 0x002e620000000000 */
[----:B------:R-:W-:-:S04]  /*2160*/  PRMT R2, RZ, 0x654, R2 ;  /* 0x00000654ff027816 */ /* 0x000fc80000000002 */
[----:B-1----:R1:W-:Y:S01]  /*2170*/  SYNCS.ARRIVE.TRANS64.RED.A1T0 RZ, [R2+URZ], RZ ;  /* 0x000000ff02ff79a7 */ /* 0x0023e200081004ff */
[----:B--2---:R-:W-:-:S13]  /*2180*/  LOP3.LUT P2, RZ, R6, 0x1, RZ, 0xc0, !PT ;  /* 0x0000000106ff7812 */ /* 0x004fda000784c0ff */
[----:B------:R-:W-:Y:S01]  /*2190*/  @P2 SHF.R.U32.HI R3, RZ, 0x10, R5 ;  /* 0x00000010ff032819 */ /* 0x000fe20000011605 */
[----:B------:R-:W-:Y:S01]  /*21a0*/  VOTEU.ANY UP0, P2 ;  /* 0x0000000000ff7886 */ /* 0x000fe20001000100 */
[----:B------:R-:W-:Y:S02]  /*21b0*/  @P2 MOV R11, R4 ;  /* 0x00000004000b2202 */ /* 0x000fe40000000f00 */
[----:B------:R-:W-:Y:S02]  /*21c0*/  @P2 R2UR.BROADCAST UR8, R3 ;  /* 0x00000000030822ca */ /* 0x000fe400008e0000 */
[----:B------:R-:W-:-:S11]  /*21d0*/  @P2 LOP3.LUT R8, R5, 0xffff, RZ, 0xc0, !PT ;  /* 0x0000ffff05082812 */ /* 0x000fd600078ec0ff */
[----:B------:R-:W-:Y:S01]  /*21e0*/  @UP0 UMOV UR36, UR8 ;  /* 0x0000000800240c82 */ /* 0x000fe20008000000 */
[----:B-1----:R-:W-:Y:S05]  /*21f0*/  @!P0 BRA `(.L_x_41) ;  /* 0x0000000000b88947 */ /* 0x002fea0003800000 */
[----:B------:R-:W3:Y:S01]  /*2200*/  LDC.64 R4, c[0x0][0xb18] ;  /* 0x0002c600ff047b82 */ /* 0x000ee20000000a00 */
[----:B------:R-:W-:-:S07]  /*2210*/  ISETP.NE.AND P3, PT, R72, 0x1, PT ;  /* 0x000000014800780c */ /* 0x000fce0003f65270 */
[----:B------:R-:W1:Y:S08]  /*2220*/  LDC.64 R6, c[0x0][0xb10] ;  /* 0x0002c400ff067b82 */ /* 0x000e700000000a00 */
[----:B------:R-:W2:Y:S08]  /*2230*/  LDC R17, c[0x0][0xb20] ;  /* 0x0002c800ff117b82 */ /* 0x000eb00000000800 */
[----:B------:R-:W4:Y:S01]  /*2240*/  LDC R18, c[0x0][0xb0c] ;  /* 0x0002c300ff127b82 */ /* 0x000f220000000800 */
[----:B---3--:R-:W-:Y:S01]  /*2250*/  IMAD.HI.U32 R22, R0, R5, RZ ;  /* 0x0000000500167227 */ /* 0x008fe200078e00ff */
[----:B------:R-:W-:-:S06]  /*2260*/  ISETP.NE.AND P0, PT, R4, 0x1, PT ;  /* 0x000000010400780c */ /* 0x000fcc0003f05270 */
[----:B------:R-:W3:Y:S01]  /*2270*/  LDC.64 R2, c[0x0][0xb28] ;  /* 0x0002ca00ff027b82 */ /* 0x000ee20000000a00 */
[----:B-1----:R-:W-:-:S04]  /*2280*/  IMAD.HI.U32 R20, R9, R6, RZ ;  /* 0x0000000609147227 */ /* 0x002fc800078e00ff */
[----:B------:R-:W-:Y:S01]  /*2290*/  IMAD.HI.U32 R24, R11, R6, RZ ;  /* 0x000000060b187227 */ /* 0x000fe200078e00ff */
[----:B------:R-:W-:Y:S02]  /*22a0*/  SHF.R.U32.HI R20, RZ, R7, R20 ;  /* 0x00000007ff147219 */ /* 0x000fe40000011614 */
[----:B--2---:R-:W-:Y:S01]  /*22b0*/  SHF.R.U32.HI R19, RZ, R17, R22 ;  /* 0x00000011ff137219 */ /* 0x004fe20000011616 */
[----:B------:R-:W-:Y:S01]  /*22c0*/  IMAD.HI.U32 R22, R8, R5, RZ ;  /* 0x0000000508167227 */ /* 0x000fe200078e00ff */
[----:B------:R-:W-:Y:S02]  /*22d0*/  SHF.R.U32.HI R24, RZ, R7, R24 ;  /* 0x00000007ff187219 */ /* 0x000fe40000011618 */
[----:B------:R-:W-:Y:S02]  /*22e0*/  SEL R19, R0, R19, !P0 ;  /* 0x0000001300137207 */ /* 0x000fe40004000000 */
[----:B------:R-:W-:Y:S02]  /*22f0*/  SHF.R.U32.HI R17, RZ, R17, R22 ;  /* 0x00000011ff117219 */ /* 0x000fe40000011616 */
[----:B----4-:R-:W-:-:S02]  /*2300*/  ISETP.NE.AND P1, PT, R18, 0x1, PT ;  /* 0x000000011200780c */ /* 0x010fc40003f25270 */
[----:B------:R-:W-:Y:S02]  /*2310*/  SEL R17, R8, R17, !P0 ;  /* 0x0000001108117207 */ /* 0x000fe40004000000 */
[----:B------:R-:W-:Y:S02]  /*2320*/  SEL R21, R9, R20, !P1 ;  /* 0x0000001409157207 */ /* 0x000fe40004800000 */
[----:B------:R-:W-:Y:S01]  /*2330*/  SEL R5, R11, R24, !P1 ;  /* 0x000000180b057207 */ /* 0x000fe20004800000 */
[----:B---3--:R-:W-:Y:S01]  /*2340*/  IMAD.HI.U32 R20, R19, R2, RZ ;  /* 0x0000000213147227 */ /* 0x008fe200078e00ff */
[----:B------:R-:W-:-:S03]  /*2350*/  IADD3 R7, PT, PT, -R17, RZ, RZ ;  /* 0x000000ff11077210 */ /* 0x000fc60007ffe1ff */
        /* <DEDUP_REMOVED lines=11> */
[----:B------:R-:W-:-:S04]  /*2410*/  @!P0 IMAD.HI.U32 R20, R5, R2, RZ ;  /* 0x0000000205148227 */ /* 0x000fc800078e00ff */
[----:B------:R-:W-:Y:S01]  /*2420*/  IMAD.MOV R2, RZ, RZ, -R6 ;  /* 0x000000ffff027224 */ /* 0x000fe200078e0a06 */
[----:B------:R-:W-:-:S03]  /*2430*/  @!P0 SHF.R.U32.HI R20, RZ, R3, R20 ;  /* 0x00000003ff148219 */ /* 0x000fc60000011614 */
[----:B------:R-:W-:Y:S01]  /*2440*/  IMAD R2, R72, R2, R17 ;  /* 0x0000000248027224 */ /* 0x000fe200078e0211 */
        /* <DEDUP_REMOVED lines=9> */
.L_x_41:
[----:B------:R-:W1:Y:S02]  /*24e0*/  LDCU UR8, c[0x0][0xb30] ;  /* 0x00016600ff0877ac */ /* 0x000e640008000800 */
[----:B-1----:R-:W-:-:S09]  /*24f0*/  UISETP.NE.AND UP0, UPT, UR8, 0x1, UPT ;  /* 0x000000010800788c */ /* 0x002fd2000bf05270 */
[----:B------:R-:W-:Y:S05]  /*2500*/  BRA.U UP0, `(.L_x_42) ;  /* 0x0000000100407547 */ /* 0x000fea000b800000 */
[----:B------:R-:W1:Y:S08]  /*2510*/  LDC.64 R4, c[0x0][0xb10] ;  /* 0x0002c400ff047b82 */ /* 0x000e700000000a00 */
[----:B------:R-:W2:Y:S08]  /*2520*/  LDC.64 R2, c[0x0][0xb18] ;  /* 0x0002c600ff027b82 */ /* 0x000eb00000000a00 */
[----:B------:R-:W4:Y:S08]  /*2530*/  LDC R6, c[0x0][0xb20] ;  /* 0x0002c800ff067b82 */ /* 0x000f300000000800 */
[----:B------:R-:W3:Y:S01]  /*2540*/  LDC R18, c[0x0][0xb0c] ;  /* 0x0002c300ff127b82 */ /* 0x000ee20000000800 */
[----:B-1----:R-:W-:-:S05]  /*2550*/  IMAD.HI.U32 R4, R11, R4, RZ ;  /* 0x000000040b047227 */ /* 0x002fca00078e00ff */
[----:B------:R-:W-:Y:S01]  /*2560*/  SHF.R.U32.HI R4, RZ, R5, R4 ;  /* 0x00000005ff047219 */ /* 0x000fe20000011604 */
[----:B--2---:R-:W-:Y:S01]  /*2570*/  IMAD.HI.U32 R3, R8, R3, RZ ;  /* 0x0000000308037227 */ /* 0x004fe200078e00ff */
[----:B------:R-:W-:-:S04]  /*2580*/  ISETP.NE.AND P0, PT, R2, 0x1, PT ;  /* 0x000000010200780c */ /* 0x000fc80003f05270 */
[----:B----4-:R-:W-:-:S04]  /*2590*/  SHF.R.U32.HI R3, RZ, R6, R3 ;  /* 0x00000006ff037219 */ /* 0x010fc80000011603 */
[----:B------:R-:W-:Y:S02]  /*25a0*/  SEL R3, R8, R3, !P0 ;  /* 0x0000000308037207 */ /* 0x000fe40004000000 */
[----:B---3--:R-:W-:-:S04]  /*25b0*/  ISETP.NE.AND P1, PT, R18, 0x1, PT ;  /* 0x000000011200780c */ /* 0x008fc80003f25270 */
[----:B------:R-:W-:-:S05]  /*25c0*/  SEL R4, R11, R4, !P1 ;  /* 0x000000040b047207 */ /* 0x000fca0004800000 */
[----:B------:R-:W-:Y:S02]  /*25d0*/  IMAD.IADD R5, R3, 0x1, -R4 ;  /* 0x0000000103057824 */ /* 0x000fe400078e0a04 */
[----:B------:R-:W-:Y:S02]  /*25e0*/  IMAD.IADD R3, R4, 0x1, -R3 ;  /* 0x0000000104037824 */ /* 0x000fe400078e0a03 */
[----:B------:R-:W-:Y:S02]  /*25f0*/  IMAD R11, R5, R18, R11 ;  /* 0x00000012050b7224 */ /* 0x000fe400078e020b */
[----:B------:R-:W-:-:S07]  /*2600*/  IMAD R8, R3, R2, R8 ;  /* 0x0000000203087224 */ /* 0x000fce00078e0208 */
.L_x_42:
[----:B------:R-:W-:Y:S01]  /*2610*/  VIADD R14, R14, 0x1 ;  /* 0x000000010e0e7836 */ /* 0x000fe20000000000 */
[----:B------:R-:W-:Y:S01]  /*2620*/  PLOP3.LUT P1, PT, PT, PT, PT, 0x80, 0x8 ;  /* 0x000000000008781c */ /* 0x000fe20003f2f070 */
[----:B------:R-:W-:Y:S02]  /*2630*/  IMAD.IADD R21, R11, 0x1, R170 ;  /* 0x000000010b157824 */ /* 0x000fe400078e02aa */
[----:B------:R-:W-:Y:S01]  /*2640*/  IMAD.IADD R20, R8, 0x1, R147 ;  /* 0x0000000108147824 */ /* 0x000fe200078e0293 */
[----:B------:R-:W-:-:S04]  /*2650*/  ISETP.NE.AND P0, PT, R14, 0x2, PT ;  /* 0x000000020e00780c */ /* 0x000fc80003f05270 */
[----:B------:R-:W-:Y:S02]  /*2660*/  SEL R2, RZ, 0x1, P0 ;  /* 0x00000001ff027807 */ /* 0x000fe40000000000 */
[----:B------:R-:W-:Y:S02]  /*2670*/  SEL R14, R14, RZ, P0 ;  /* 0x000000ff0e0e7207 */ /* 0x000fe40000000000 */
[----:B------:R-:W-:Y:S01]  /*2680*/  LOP3.LUT R13, R13, R2, RZ, 0x3c, !PT ;  /* 0x000000020d0d7212 */ /* 0x000fe200078e3cff */
[----:B------:R-:W-:Y:S06]  /*2690*/  @P2 BRA `(.L_x_43) ;  /* 0xfffffff000642947 */ /* 0x000fec000383ffff */
[----:B------:R-:W-:Y:S01]  /*26a0*/  UIADD3 UR6, UPT, UPT, UR6, 0x58, URZ ;  /* 0x0000005806067890 */ /* 0x000fe2000fffe0ff */
[----:B------:R-:W-:-:S03]  /*26b0*/  SHF.L.U32 R3, R15, 0x1f, RZ ;  /* 0x0000001f0f037819 */ /* 0x000fc600000006ff */
[----:B------:R-:W-:-:S09]  /*26c0*/  ULEA UR4, UR23, UR6, 0x3 ;  /* 0x0000000617047291 */ /* 0x000fd2000f8e18ff */
[----:B------:R-:W1:Y:S02]  /*26d0*/  SYNCS.PHASECHK.TRANS64.TRYWAIT P0, [UR4], R3 ;  /* 0x00000003ff0075a7 */ /* 0x000e640008001104 */
[----:B-1----:R-:W-:Y:S05]  /*26e0*/  @!P0 BRA `(.L_x_44) ;  /* 0x0000009400748947 */ /* 0x002fea0003800000 */
.L_x_157:
[----:B------:R-:W-:-:S04]  /*26f0*/  UIADD3 UR5, UPT, UPT, UR23, 0x1, URZ ;  /* 0x0000000117057890 */ /* 0x000fc8000fffe0ff */
[----:B------:R-:W-:-:S04]  /*2700*/  UISETP.NE.AND UP0, UPT, UR5, 0xb, UPT ;  /* 0x0000000b0500788c */ /* 0x000fc8000bf05270 */
[----:B------:R-:W-:Y:S02]  /*2710*/  USEL UR7, URZ, 0x1, UP0 ;  /* 0x00000001ff077887 */ /* 0x000fe40008000000 */
[----:B------:R-:W-:-:S04]  /*2720*/  USEL UR5, UR5, URZ, UP0 ;  /* 0x000000ff05057287 */ /* 0x000fc80008000000 */
[----:B------:R-:W-:Y:S01]  /*2730*/  ULEA UR4, UR5, UR6, 0x3 ;  /* 0x0000000605047291 */ /* 0x000fe2000f8e18ff */
[----:B------:R-:W-:-:S04]  /*2740*/  LOP3.LUT R2, R15, UR7, RZ, 0x3c, !PT ;  /* 0x000000070f027c12 */ /* 0x000fc8000f8e3cff */
[----:B-1----:R-:W-:-:S04]  /*2750*/  SHF.L.U32 R3, R2, 0x1f, RZ ;  /* 0x0000001f02037819 */ /* 0x002fc800000006ff */
[----:B------:R-:W1:Y:S02]  /*2760*/  SYNCS.PHASECHK.TRANS64.TRYWAIT P0, [UR4], R3 ;  /* 0x00000003ff0075a7 */ /* 0x000e640008001104 */
[----:B-1----:R-:W-:Y:S05]  /*2770*/  @!P0 BRA `(.L_x_45) ;  /* 0x0000009400688947 */ /* 0x002fea0003800000 */
.L_x_159:
        /* <DEDUP_REMOVED lines=9> */
.L_x_161:
        /* <DEDUP_REMOVED lines=9> */
.L_x_163:
        /* <DEDUP_REMOVED lines=9> */
.L_x_165:
        /* <DEDUP_REMOVED lines=9> */
.L_x_167:
        /* <DEDUP_REMOVED lines=9> */
.L_x_169:
        /* <DEDUP_REMOVED lines=9> */
.L_x_171:
        /* <DEDUP_REMOVED lines=9> */
.L_x_173:
        /* <DEDUP_REMOVED lines=9> */
.L_x_175:
[----:B------:R-:W-:-:S04]  /*2c00*/  UIADD3 UR5, UPT, UPT, UR5, 0x1, URZ ;  /* 0x0000000105057890 */ /* 0x000fc8000fffe0ff */
[----:B------:R-:W-:-:S04]  /*2c10*/  UISETP.NE.AND UP0, UPT, UR5, 0xb, UPT ;  /* 0x0000000b0500788c */ /* 0x000fc8000bf05270 */
[----:B------:R-:W-:Y:S02]  /*2c20*/  USEL UR4, URZ, 0x1, UP0 ;  /* 0x00000001ff047887 */ /* 0x000fe40008000000 */
[----:B------:R-:W-:-:S04]  /*2c30*/  USEL UR5, UR5, URZ, UP0 ;  /* 0x000000ff05057287 */ /* 0x000fc80008000000 */
[----:B------:R-:W-:Y:S01]  /*2c40*/  ULEA UR5, UR5, UR6, 0x3 ;  /* 0x0000000605057291 */ /* 0x000fe2000f8e18ff */
[----:B-1----:R-:W-:-:S04]  /*2c50*/  LOP3.LUT R3, R2, UR4, RZ, 0x3c, !PT ;  /* 0x0000000402037c12 */ /* 0x002fc8000f8e3cff */
[----:B------:R-:W-:Y:S01]  /*2c60*/  SHF.L.U32 R3, R3, 0x1f, RZ ;  /* 0x0000001f03037819 */ /* 0x000fe200000006ff */
[----:B---3--:R-:W-:-:S07]  /*2c70*/  IMAD.U32 R0, RZ, RZ, UR5 ;  /* 0x00000005ff007e24 */ /* 0x008fce000f8e00ff */
.L_x_54:
[----:B-1----:R1:W2:Y:S02]  /*2c80*/  SYNCS.PHASECHK.TRANS64.TRYWAIT P0, [R0+URZ], R3 ;  /* 0x00000003000075a7 */ /* 0x0022a400080011ff */
[----:B--2---:R-:W-:Y:S05]  /*2c90*/  @!P0 NANOSLEEP.SYNCS 0x989680 ;  /* 0x009896800000895d */ /* 0x004fea0003900000 */
[----:B------:R-:W2:Y:S02]  /*2ca0*/  @!P0 SYNCS.PHASECHK.TRANS64 P0, [R0+URZ], R3 ;  /* 0x00000003000085a7 */ /* 0x000ea400080010ff */
[----:B--2---:R-:W-:Y:S05]  /*2cb0*/  @P0 EXIT ;  /* 0x000000000000094d */ /* 0x004fea0003800000 */
[----:B------:R-:W-:Y:S05]  /*2cc0*/  BRA `(.L_x_54) ;  /* 0xfffffffc00ec7947 */ /* 0x000fea000383ffff */
.L_x_23:
[----:B------:R-:W-:-:S04]  /*2cd0*/  UISETP.NE.AND UP1, UPT, UR37, URZ, UPT ;  /* 0x000000ff2500728c */ /* 0x000fc8000bf25270 */
[----:B------:R-:W-:-:S09]  /*2ce0*/  UISETP.NE.OR UP1, UPT, UR10, 0x1, UP1 ;  /* 0x000000010a00788c */ /* 0x000fd20008f25670 */
[----:B------:R-:W-:Y:S05]  /*2cf0*/  BRA.U UP1, `(.L_x_55) ;  /* 0x00000005014c7547 */ /* 0x000fea000b800000 */
[----:B------:R-:W-:Y:S01]  /*2d00*/  HFMA2 R11, -RZ, RZ, 0, 0 ;  /* 0x00000000ff0b7431 */ /* 0x000fe200000001ff */
[----:B------:R-:W-:Y:S01]  /*2d10*/  ISETP.GE.U32.AND P2, PT, R10, 0x2, PT ;  /* 0x000000020a00780c */ /* 0x000fe20003f46070 */
[----:B------:R-:W-:Y:S01]  /*2d20*/  IMAD.MOV.U32 R12, RZ, RZ, 0x1 ;  /* 0x00000001ff0c7424 */ /* 0x000fe200078e00ff */
[----:B------:R-:W-:Y:S01]  /*2d30*/  CS2R R8, SRZ ;  /* 0x0000000000087805 */ /* 0x000fe2000001ff00 */
[----:B------:R-:W-:Y:S01]  /*2d40*/  IMAD.MOV.U32 R3, RZ, RZ, RZ ;  /* 0x000000ffff037224 */ /* 0x000fe200078e00ff */
[----:B------:R-:W-:Y:S01]  /*2d50*/  UMOV UR4, 0x400 ;  /* 0x0000040000047882 */ /* 0x000fe20000000000 */
[----:B------:R-:W-:Y:S01]  /*2d60*/  UMOV UR6, URZ ;  /* 0x000000ff00067c82 */ /* 0x000fe20008000000 */
[----:B------:R-:W-:-:S12]  /*2d70*/  ULEA UR37, UR37, UR4, 0x18 ;  /* 0x0000000425257291 */ /* 0x000fd8000f8ec0ff */
.L_x_59:
[----:B------:R-:W-:Y:S02]  /*2d80*/  LEA R0, R3, UR37, 0x3 ;  /* 0x0000002503007c11 */ /* 0x000fe4000f8e18ff */
[----:B------:R-:W-:-:S03]  /*2d90*/  SHF.L.U32 R5, R8, 0x1f, RZ ;  /* 0x0000001f08057819 */ /* 0x000fc600000006ff */
[----:B------:R-:W-:Y:S01]  /*2da0*/  VIADD R4, R0, 0x150 ;  /* 0x0000015000047836 */ /* 0x000fe20000000000 */
[----:B------:R-:W1:Y:S02]  /*2db0*/  SYNCS.PHASECHK.TRANS64.TRYWAIT P0, [R0+URZ+0x140], R5 ;  /* 0x00014005000075a7 */ /* 0x000e6400080011ff */
[----:B-1----:R-:W-:Y:S05]  /*2dc0*/  @!P0 BRA `(.L_x_56) ;  /* 0x0000009000ac8947 */ /* 0x002fea0003800000 */
.L_x_176:
[----:B------:R-:W-:Y:S01]  /*2dd0*/  ULEA UR5, UR6, UR37, 0x3 ;  /* 0x0000002506057291 */ /* 0x000fe2000f8e18ff */
[----:B------:R-:W-:Y:S01]  /*2de0*/  PRMT R4, RZ, 0x654, R4 ;  /* 0x00000654ff047816 */ /* 0x000fe20000000004 */
[----:B-1----:R-:W-:Y:S01]  /*2df0*/  @!P2 IMAD.MOV.U32 R5, RZ, RZ, 0x10 ;  /* 0x00000010ff05a424 */ /* 0x002fe200078e00ff */
[----:B------:R-:W-:Y:S01]  /*2e00*/  SHF.L.U32 R7, R12, 0x1f, RZ ;  /* 0x0000001f0c077819 */ /* 0x000fe200000006ff */
[----:B------:R-:W-:Y:S01]  /*2e10*/  UIADD3 UR4, UPT, UPT, UR5, 0x100, URZ ;  /* 0x0000010005047890 */ /* 0x000fe2000fffe0ff */
[----:B------:R1:W-:Y:S05]  /*2e20*/  SYNCS.ARRIVE.TRANS64.RED.A1T0 RZ, [R4+URZ], RZ ;  /* 0x000000ff04ff79a7 */ /* 0x0003ea00081004ff */
[----:B------:R-:W-:Y:S01]  /*2e30*/  IMAD.U32 R13, RZ, RZ, UR4 ;  /* 0x00000004ff0d7e24 */ /* 0x000fe2000f8e00ff */
[----:B------:R-:W2:Y:S04]  /*2e40*/  SYNCS.PHASECHK.TRANS64.TRYWAIT P0, [UR5+0x110], R7 ;  /* 0x00011007ff0075a7 */ /* 0x000ea80008001105 */
[----:B------:R-:W-:Y:S01]  /*2e50*/  PRMT R13, R10, 0x654, R13 ;  /* 0x000006540a0d7816 */ /* 0x000fe2000000000d */
[----:B-12---:R-:W-:Y:S06]  /*2e60*/  @!P0 BRA `(.L_x_57) ;  /* 0x0000009000988947 */ /* 0x006fec0003800000 */
.L_x_178:
[----:B------:R-:W-:Y:S01]  /*2e70*/  ULEA UR4, UR6, UR37, 0x4 ;  /* 0x0000002506047291 */ /* 0x000fe2000f8e20ff */
[----:B------:R-:W-:Y:S01]  /*2e80*/  SEL R2, R13, R2, !P2 ;  /* 0x000000020d027207 */ /* 0x000fe20005000000 */
[----:B------:R-:W-:Y:S01]  /*2e90*/  UIADD3 UR5, UPT, UPT, UR5, 0x100, URZ ;  /* 0x0000010005057890 */ /* 0x000fe2000fffe0ff */
[----:B-1----:R-:W-:Y:S01]  /*2ea0*/  LEA R0, R11, UR37, 0x3 ;  /* 0x000000250b007c11 */ /* 0x002fe2000f8e18ff */
[----:B------:R-:W-:Y:S01]  /*2eb0*/  UIADD3 UR4, UPT, UPT, UR4, 0x170, URZ ;  /* 0x0000017004047890 */ /* 0x000fe2000fffe0ff */
[----:B------:R1:W-:Y:S01]  /*2ec0*/  @!P2 SYNCS.ARRIVE.TRANS64.RED RZ, [R2+URZ], R5 ;  /* 0x0000000502ffa9a7 */ /* 0x0003e200080004ff */
[----:B------:R-:W-:Y:S01]  /*2ed0*/  UIADD3 UR6, UPT, UPT, UR6, 0x1, URZ ;  /* 0x0000000106067890 */ /* 0x000fe2000fffe0ff */
[----:B------:R-:W-:-:S03]  /*2ee0*/  VIADD R3, R3, 0x1 ;  /* 0x0000000103037836 */ /* 0x000fc60000000000 */
[----:B------:R-:W-:Y:S02]  /*2ef0*/  UISETP.NE.AND UP0, UPT, UR6, 0x2, UPT ;  /* 0x000000020600788c */ /* 0x000fe4000bf05270 */
[----:B------:R-:W-:Y:S01]  /*2f00*/  ISETP.NE.AND P0, PT, R3, 0x2, PT ;  /* 0x000000020300780c */ /* 0x000fe20003f05270 */
[----:B------:R-:W-:Y:S06]  /*2f10*/  UGETNEXTWORKID.BROADCAST [UR4], [UR5] ;  /* 0x00000000040073ca */ /* 0x000fec0008000100 */
[----:B------:R-:W-:Y:S02]  /*2f20*/  USEL UR4, URZ, 0x1, UP0 ;  /* 0x00000001ff047887 */ /* 0x000fe40008000000 */
[----:B------:R-:W-:-:S04]  /*2f30*/  USEL UR6, UR6, URZ, UP0 ;  /* 0x000000ff06067287 */ /* 0x000fc80008000000 */
[----:B------:R-:W-:Y:S02]  /*2f40*/  LOP3.LUT R12, R12, UR4, RZ, 0x3c, !PT ;  /* 0x000000040c0c7c12 */ /* 0x000fe4000f8e3cff */
[----:B-1----:R-:W-:-:S04]  /*2f50*/  SHF.L.U32 R5, R9, 0x1f, RZ ;  /* 0x0000001f09057819 */ /* 0x002fc800000006ff */
[----:B------:R-:W1:Y:S02]  /*2f60*/  SYNCS.PHASECHK.TRANS64.TRYWAIT P1, [R0+URZ+0x100], R5 ;  /* 0x00010005000075a7 */ /* 0x000e6400080211ff */
[----:B-1----:R-:W-:Y:S05]  /*2f70*/  @!P1 BRA `(.L_x_58) ;  /* 0x00000090006c9947 */ /* 0x002fea0003800000 */
.L_x_179:
[----:B------:R-:W-:Y:S01]  /*2f80*/  LEA R4, R11, UR37, 0x4 ;  /* 0x000000250b047c11 */ /* 0x000fe2000f8e20ff */
[----:B-1----:R-:W-:Y:S01]  /*2f90*/  VIADD R0, R0, 0x110 ;  /* 0x0000011000007836 */ /* 0x002fe20000000000 */
[----:B------:R-:W-:Y:S01]  /*2fa0*/  SEL R3, R3, RZ, P0 ;  /* 0x000000ff03037207 */ /* 0x000fe20000000000 */
[----:B------:R-:W-:-:S03]  /*2fb0*/  VIADD R11, R11, 0x1 ;  /* 0x000000010b0b7836 */ /* 0x000fc60000000000 */
[----:B------:R-:W1:Y:S01]  /*2fc0*/  LDS.128 R4, [R4+0x170] ;  /* 0x0001700004047984 */ /* 0x000e620000000c00 */
[----:B------:R-:W-:Y:S02]  /*2fd0*/  PRMT R0, RZ, 0x654, R0 ;  /* 0x00000654ff007816 */ /* 0x000fe40000000000 */
[C---:B------:R-:W-:Y:S01]  /*2fe0*/  ISETP.NE.AND P1, PT, R11.reuse, 0x2, PT ;  /* 0x000000020b00780c */ /* 0x040fe20003f25270 */
[----:B------:R-:W-:Y:S01]  /*2ff0*/  @!PT LDS RZ, [RZ] ;  /* 0x00000000fffff984 */ /* 0x000fe20000000800 */
[----:B------:R-:W-:Y:S01]  /*3000*/  @!PT LDS RZ, [RZ] ;  /* 0x00000000fffff984 */ /* 0x000fe20000000800 */
[----:B------:R-:W-:Y:S01]  /*3010*/  @!PT LDS RZ, [RZ] ;  /* 0x00000000fffff984 */ /* 0x000fe20000000800 */
[----:B------:R-:W-:Y:S01]  /*3020*/  @!PT LDS RZ, [RZ] ;  /* 0x00000000fffff984 */ /* 0x000fe20000000800 */
[----:B------:R2:W-:Y:S06]  /*3030*/  MEMBAR.ALL.CTA ;  /* 0x0000000000007992 */ /* 0x0005ec0000008000 */
[----:B--2---:R-:W2:Y:S01]  /*3040*/  FENCE.VIEW.ASYNC.S ;  /* 0x00000000000073c6 */ /* 0x004ea20000000000 */
[----:B------:R-:W-:Y:S01]  /*3050*/  SEL R11, R11, RZ, P1 ;  /* 0x000000ff0b0b7207 */ /* 0x000fe20000800000 */
[----:B--2---:R2:W-:Y:S01]  /*3060*/  SYNCS.ARRIVE.TRANS64.RED.A1T0 RZ, [R0+URZ], RZ ;  /* 0x000000ff00ff79a7 */ /* 0x0045e200081004ff */
[----:B-1----:R-:W-:-:S02]  /*3070*/  LOP3.LUT P3, RZ, R6, 0x1, RZ, 0xc0, !PT ;  /* 0x0000000106ff7812 */ /* 0x002fc4000786c0ff */
[----:B------:R-:W-:-:S04]  /*3080*/  SEL R5, RZ, 0x1, P0 ;  /* 0x00000001ff057807 */ /* 0x000fc80000000000 */
[----:B------:R-:W-:Y:S02]  /*3090*/  LOP3.LUT R8, R8, R5, RZ, 0x3c, !PT ;  /* 0x0000000508087212 */ /* 0x000fe400078e3cff */
[----:B--2---:R-:W-:-:S04]  /*30a0*/  SEL R0, RZ, 0x1, P1 ;  /* 0x00000001ff007807 */ /* 0x004fc80000800000 */
[----:B------:R-:W-:Y:S01]  /*30b0*/  LOP3.LUT R9, R9, R0, RZ, 0x3c, !PT ;  /* 0x0000000009097212 */ /* 0x000fe200078e3cff */
[----:B------:R-:W-:Y:S06]  /*30c0*/  @P3 BRA `(.L_x_59) ;  /* 0xfffffffc002c3947 */ /* 0x000fec000383ffff */
[----:B------:R-:W-:Y:S01]  /*30d0*/  ULEA UR5, UR6, UR37, 0x3 ;  /* 0x0000002506057291 */ /* 0x000fe2000f8e18ff */
[----:B------:R-:W-:-:S08]  /*30e0*/  SHF.L.U32 R3, R12, 0x1f, RZ ;  /* 0x0000001f0c037819 */ /* 0x000fd000000006ff */
[----:B------:R-:W1:Y:S02]  /*30f0*/  SYNCS.PHASECHK.TRANS64 P0, [UR5+0x110], R3 ;  /* 0x00011003ff0075a7 */ /* 0x000e640008001005 */
[----:B-1----:R-:W-:Y:S05]  /*3100*/  @P0 BRA `(.L_x_60) ;  /* 0x0000000000080947 */ /* 0x002fea0003800000 */
[----:B------:R-:W1:Y:S02]  /*3110*/  SYNCS.PHASECHK.TRANS64.TRYWAIT P0, [UR5+0x110], R3 ;  /* 0x00011003ff0075a7 */ /* 0x000e640008001105 */
[----:B-1----:R-:W-:Y:S05]  /*3120*/  @!P0 BRA `(.L_x_61) ;  /* 0x0000009000148947 */ /* 0x002fea0003800000 */
.L_x_60:
[----:B------:R-:W-:-:S04]  /*3130*/  UIADD3 UR4, UPT, UPT, UR6, 0x1, URZ ;  /* 0x0000000106047890 */ /* 0x000fc8000fffe0ff */
[----:B------:R-:W-:-:S04]  /*3140*/  UISETP.NE.AND UP0, UPT, UR4, 0x2, UPT ;  /* 0x000000020400788c */ /* 0x000fc8000bf05270 */
[----:B------:R-:W-:Y:S02]  /*3150*/  USEL UR7, URZ, 0x1, UP0 ;  /* 0x00000001ff077887 */ /* 0x000fe40008000000 */
[----:B------:R-:W-:-:S04]  /*3160*/  USEL UR4, UR4, URZ, UP0 ;  /* 0x000000ff04047287 */ /* 0x000fc80008000000 */
[----:B------:R-:W-:Y:S01]  /*3170*/  ULEA UR4, UR4, UR37, 0x3 ;  /* 0x0000002504047291 */ /* 0x000fe2000f8e18ff */
[----:B-1----:R-:W-:-:S04]  /*3180*/  LOP3.LUT R3, R12, UR7, RZ, 0x3c, !PT ;  /* 0x000000070c037c12 */ /* 0x002fc8000f8e3cff */
[----:B------:R-:W-:-:S04]  /*3190*/  SHF.L.U32 R0, R3, 0x1f, RZ ;  /* 0x0000001f03007819 */ /* 0x000fc800000006ff */
[----:B------:R-:W1:Y:S02]  /*31a0*/  SYNCS.PHASECHK.TRANS64 P0, [UR4+0x110], R0 ;  /* 0x00011000ff0075a7 */ /* 0x000e640008001004 */
[----:B-1----:R-:W-:Y:S05]  /*31b0*/  @P0 EXIT ;  /* 0x000000000000094d */ /* 0x002fea0003800000 */
[----:B------:R-:W-:Y:S02]  /*31c0*/  SHF.L.U32 R3, R3, 0x1f, RZ ;  /* 0x0000001f03037819 */ /* 0x000fe400000006ff */
[----:B------:R-:W-:-:S07]  /*31d0*/  MOV R0, UR4 ;  /* 0x0000000400007c02 */ /* 0x000fce0008000f00 */
.L_x_62:
[----:B-1----:R1:W2:Y:S02]  /*31e0*/  SYNCS.PHASECHK.TRANS64.TRYWAIT P0, [R0+URZ+0x110], R3 ;  /* 0x00011003000075a7 */ /* 0x0022a400080011ff */
[----:B--2---:R-:W-:Y:S05]  /*31f0*/  @!P0 NANOSLEEP.SYNCS 0x989680 ;  /* 0x009896800000895d */ /* 0x004fea0003900000 */
[----:B------:R-:W2:Y:S02]  /*3200*/  @!P0 SYNCS.PHASECHK.TRANS64 P0, [R0+URZ+0x110], R3 ;  /* 0x00011003000085a7 */ /* 0x000ea400080010ff */
[----:B--2---:R-:W-:Y:S05]  /*3210*/  @P0 EXIT ;  /* 0x000000000000094d */ /* 0x004fea0003800000 */
[----:B------:R-:W-:Y:S05]  /*3220*/  BRA `(.L_x_62) ;  /* 0xfffffffc00ec7947 */ /* 0x000fea000383ffff */
.L_x_55:
[----:B------:R-:W-:Y:S05]  /*3230*/  BRA.U UP4, `(.L_x_63) ;  /* 0x0000001104587547 */ /* 0x000fea000b800000 */
[----:B------:R-:W-:Y:S01]  /*3240*/  UMOV UR6, 0x40 ;  /* 0x0000004000067882 */ /* 0x000fe20000000000 */
[----:B------:R-:W-:Y:S01]  /*3250*/  NOP ;  /* 0x0000000000007918 */ /* 0x000fe20000000000 */
[----:B------:R-:W-:Y:S01]  /*3260*/  ULEA UR6, UR37, UR6, 0x18 ;  /* 0x0000000625067291 */ /* 0x000fe2000f8ec0ff */
[----:B------:R-:W-:Y:S02]  /*3270*/  UMOV UR7, 0x400 ;  /* 0x0000040000077882 */ /* 0x000fe40000000000 */
[----:B------:R-:W-:-:S06]  /*3280*/  ULEA UR37, UR37, UR7, 0x18 ;  /* 0x0000000725257291 */ /* 0x000fcc000f8ec0ff */
[----:B------:R-:W1:Y:S02]  /*3290*/  LDS.U8 R2, [UR6+0x1c] ;  /* 0x00001c06ff027984 */ /* 0x000e640008000000 */
[----:B-1----:R-:W-:-:S13]  /*32a0*/  ISETP.NE.AND P0, PT, R2, RZ, PT ;  /* 0x000000ff0200720c */ /* 0x002fda0003f05270 */
[----:B------:R-:W-:Y:S05]  /*32b0*/  @P0 BRA `(.L_x_64) ;  /* 0x0000000400080947 */ /* 0x000fea0003800000 */
[----:B------:R-:W-:Y:S02]  /*32c0*/  UISETP.NE.U32.AND UP0, UPT, UR5, 0x1, UPT ;  /* 0x000000010500788c */ /* 0x000fe4000bf05070 */
[----:B------:R-:W-:-:S07]  /*32d0*/  UIADD3 UR8, UPT, UPT, UR6, 0x8, URZ ;  /* 0x0000000806087890 */ /* 0x000fce000fffe0ff */
[----:B------:R-:W-:Y:S05]  /*32e0*/  BRA.U !UP0, `(.L_x_65) ;  /* 0x00000001089c7547 */ /* 0x000fea000b800000 */
[----:B------:R-:W-:Y:S01]  /*32f0*/  ELECT P0, URZ, PT ;  /* 0x0000000000ff782f */ /* 0x000fe20003800000 */
[----:B------:R-:W-:-:S12]  /*3300*/  BSSY B0, `(.L_x_65) ;  /* 0x0000025000007945 */ /* 0x000fd80003800000 */
[----:B------:R-:W-:Y:S05]  /*3310*/  @!P0 BRA `(.L_x_66) ;  /* 0x00000000008c8947 */ /* 0x000fea0003800000 */
[----:B------:R-:W-:-:S05]  /*3320*/  UMOV UR7, 0x10 ;  /* 0x0000001000077882 */ /* 0x000fca0000000000 */
[----:B------:R-:W-:Y:S04]  /*3330*/  DEPBAR.LE SB1, 0x36 ;  /* 0x00009d800000791a */ /* 0x000fe80000000000 */
[----:B------:R-:W1:Y:S02]  /*3340*/  UTCATOMSWS.2CTA.FIND_AND_SET.ALIGN UP1, UR7, UR7 ;  /* 0x00000007000775e3 */ /* 0x000e640008220800 */
[----:B-1----:R-:W-:Y:S01]  /*3350*/  MOV R11, UR7 ;  /* 0x00000007000b7c02 */ /* 0x002fe20008000f00 */
[----:B------:R-:W-:Y:S06]  /*3360*/  BRA.U UP1, `(.L_x_67) ;  /* 0x0000000101187547 */ /* 0x000fec000b800000 */
.L_x_68:
[----:B------:R-:W-:Y:S05]  /*3370*/  NANOSLEEP 0x64 ;  /* 0x000000640000795d */ /* 0x000fea0003800000 */
[----:B------:R-:W-:-:S05]  /*3380*/  UMOV UR7, 0x10 ;  /* 0x0000001000077882 */ /* 0x000fca0000000000 */
[----:B------:R-:W-:Y:S04]  /*3390*/  DEPBAR.LE SB1, 0x36 ;  /* 0x00009d800000791a */ /* 0x000fe80000000000 */
[----:B------:R-:W1:Y:S02]  /*33a0*/  UTCATOMSWS.2CTA.FIND_AND_SET.ALIGN UP1, UR7, UR7 ;  /* 0x00000007000775e3 */ /* 0x000e640008220800 */
[----:B-1----:R-:W-:Y:S01]  /*33b0*/  MOV R11, UR7 ;  /* 0x00000007000b7c02 */ /* 0x002fe20008000f00 */
[----:B------:R-:W-:Y:S05]  /*33c0*/  BRA.U !UP1, `(.L_x_68) ;  /* 0xfffffffd09e87547 */ /* 0x000fea000b83ffff */
.L_x_67:
[----:B------:R-:W1:Y:S01]  /*33d0*/  LDS R5, [UR6+0x10] ;  /* 0x00001006ff057984 */ /* 0x000e620008000800 */
[----:B------:R-:W-:Y:S01]  /*33e0*/  IMAD.U32 R3, RZ, RZ, UR37 ;  /* 0x00000025ff037e24 */ /* 0x000fe2000f8e00ff */
[----:B------:R-:W-:-:S03]  /*33f0*/  MOV R2, UR4 ;  /* 0x0000000400027c02 */ /* 0x000fc60008000f00 */
[----:B------:R-:W-:Y:S01]  /*3400*/  VIADD R3, R3, 0x190 ;  /* 0x0000019003037836 */ /* 0x000fe20000000000 */
[----:B-1----:R-:W-:-:S04]  /*3410*/  SHF.L.U32 R5, R5, 0x1f, RZ ;  /* 0x0000001f05057819 */ /* 0x002fc800000006ff */
[----:B------:R-:W1:Y:S02]  /*3420*/  SYNCS.PHASECHK.TRANS64.TRYWAIT P0, [UR6+0x8], R5 ;  /* 0x00000805ff0075a7 */ /* 0x000e640008001106 */
[----:B-1----:R-:W-:Y:S05]  /*3430*/  @P0 BRA `(.L_x_69) ;  /* 0x0000000000080947 */ /* 0x002fea0003800000 */
[----:B------:R-:W1:Y:S02]  /*3440*/  SYNCS.PHASECHK.TRANS64.TRYWAIT P0, [UR6+0x8], R5 ;  /* 0x00000805ff0075a7 */ /* 0x000e640008001106 */
[----:B-1----:R-:W-:Y:S05]  /*3450*/  @!P0 BRA `(.L_x_70) ;  /* 0x0000008c00608947 */ /* 0x002fea0003800000 */
.L_x_69:
[----:B-1----:R-:W-:Y:S01]  /*3460*/  HFMA2 R4, -RZ, RZ, 0, 5.9604644775390625e-08 ;  /* 0x00000001ff047431 */ /* 0x002fe200000001ff */
[----:B------:R-:W-:Y:S01]  /*3470*/  UPRMT UR7, UR4, 0x654, UR8 ;  /* 0x0000065404077896 */ /* 0x000fe20008000008 */
[----:B------:R-:W-:Y:S01]  /*3480*/  IMAD.MOV.U32 R6, RZ, RZ, 0xffff ;  /* 0x0000ffffff067424 */ /* 0x000fe200078e00ff */
[----:B------:R-:W-:Y:S01]  /*3490*/  PRMT R2, R2, 0x654, R3 ;  /* 0x0000065402027816 */ /* 0x000fe20000000003 */
[----:B------:R-:W-:Y:S02]  /*34a0*/  IMAD.MOV.U32 R5, RZ, RZ, 0x4 ;  /* 0x00000004ff057424 */ /* 0x000fe400078e00ff */
[----:B------:R-:W-:Y:S01]  /*34b0*/  IMAD.SHL.U32 R9, R11, 0x20, RZ ;  /* 0x000000200b097824 */ /* 0x000fe200078e00ff */
[----:B------:R-:W-:Y:S02]  /*34c0*/  MOV R3, UR7 ;  /* 0x0000000700037c02 */ /* 0x000fe40008000f00 */
[-C--:B------:R-:W-:Y:S01]  /*34d0*/  SHF.L.U32 R7, R6, R11.reuse, RZ ;  /* 0x0000000b06077219 */ /* 0x080fe200000006ff */
[----:B------:R1:W-:Y:S01]  /*34e0*/  SYNCS.ARRIVE.TRANS64.RED RZ, [UR7], R5 ;  /* 0x00000005ffff79a7 */ /* 0x0003e20008000407 */
[----:B------:R-:W-:Y:S01]  /*34f0*/  SHF.L.U32 R6, R4, R11, RZ ;  /* 0x0000000b04067219 */ /* 0x000fe200000006ff */
[----:B------:R1:W-:Y:S04]  /*3500*/  STS [UR37+0x190], R9 ;  /* 0x00019009ff007988 */ /* 0x0003e80008000825 */
[----:B------:R1:W-:Y:S04]  /*3510*/  STAS [R2.64], R11 ;  /* 0x0000000b02007dbd */ /* 0x0003e8000c0008ff */
[----:B------:R1:W-:Y:S04]  /*3520*/  ATOMS.OR RZ, [UR6+0x14], R7 ;  /* 0x00001407ffff798c */ /* 0x0003e8000b000006 */
[----:B------:R1:W-:Y:S04]  /*3530*/  ATOMS.OR RZ, [UR6+0x18], R6 ;  /* 0x00001806ffff798c */ /* 0x0003e8000b000006 */
[----:B------:R1:W-:Y:S02]  /*3540*/  ATOMS.XOR RZ, [UR6+0x10], R4 ;  /* 0x00001004ffff798c */ /* 0x0003e4000b800006 */
.L_x_66:
[----:B------:R-:W-:Y:S05]  /*3550*/  BSYNC B0 ;  /* 0x0000000000007941 */ /* 0x000fea0003800000 */
.L_x_65:
[----:B------:R-:W-:Y:S05]  /*3560*/  BRA.U UP0, `(.L_x_71) ;  /* 0x00000001006c7547 */ /* 0x000fea000b800000 */
[----:B------:R-:W-:-:S03]  /*3570*/  UMOV UR7, 0xffffffff ;  /* 0xffffffff00077882 */ /* 0x000fc60000000000 */
[----:B------:R-:W-:Y:S05]  /*3580*/  BRA.DIV UR7, `(.L_x_72) ;  /* 0x0000008e072c7947 */ /* 0x000fea000b800000 */
[----:B------:R-:W-:-:S13]  /*3590*/  ELECT P6, URZ, PT ;  /* 0x0000000000ff782f */ /* 0x000fda00038c0000 */
.L_x_183:
[----:B------:R-:W-:Y:S05]  /*35a0*/  @!P6 BRA `(.L_x_71) ;  /* 0x00000000005ce947 */ /* 0x000fea0003800000 */
[----:B-1----:R-:W1:Y:S02]  /*35b0*/  LDS R3, [UR6+0x10] ;  /* 0x00001006ff037984 */ /* 0x002e640008000800 */
[----:B-1----:R-:W-:-:S04]  /*35c0*/  SHF.L.U32 R3, R3, 0x1f, RZ ;  /* 0x0000001f03037819 */ /* 0x002fc800000006ff */
[----:B------:R-:W1:Y:S02]  /*35d0*/  SYNCS.PHASECHK.TRANS64.TRYWAIT P0, [UR6+0x8], R3 ;  /* 0x00000803ff0075a7 */ /* 0x000e640008001106 */
[----:B-1----:R-:W-:Y:S05]  /*35e0*/  @P0 BRA `(.L_x_73) ;  /* 0x0000000000080947 */ /* 0x002fea0003800000 */
[----:B------:R-:W1:Y:S02]  /*35f0*/  SYNCS.PHASECHK.TRANS64.TRYWAIT P0, [UR6+0x8], R3 ;  /* 0x00000803ff0075a7 */ /* 0x000e640008001106 */
[----:B-1----:R-:W-:Y:S05]  /*3600*/  @!P0 BRA `(.L_x_74) ;  /* 0x0000008c002c8947 */ /* 0x002fea0003800000 */
.L_x_73:
[----:B------:R-:W2:Y:S01]  /*3610*/  LDS R5, [UR37+0x190] ;  /* 0x00019025ff057984 */ /* 0x000ea20008000800 */
[----:B-1----:R-:W-:Y:S02]  /*3620*/  HFMA2 R2, -RZ, RZ, 0, 5.9604644775390625e-08 ;  /* 0x00000001ff027431 */ /* 0x002fe400000001ff */
[----:B------:R-:W-:Y:S01]  /*3630*/  IMAD.MOV.U32 R3, RZ, RZ, 0xffff ;  /* 0x0000ffffff037424 */ /* 0x000fe200078e00ff */
[----:B------:R-:W-:Y:S01]  /*3640*/  UPRMT UR7, UR4, 0x654, UR8 ;  /* 0x0000065404077896 */ /* 0x000fe20008000008 */
[----:B--2---:R-:W-:-:S03]  /*3650*/  IMAD.SHL.U32 R4, R5, 0x20, RZ ;  /* 0x0000002005047824 */ /* 0x004fc600078e00ff */
[-C--:B------:R-:W-:Y:S02]  /*3660*/  SHF.L.U32 R3, R3, R5.reuse, RZ ;  /* 0x0000000503037219 */ /* 0x080fe400000006ff */
[----:B------:R-:W-:Y:S01]  /*3670*/  SHF.L.U32 R5, R2, R5, RZ ;  /* 0x0000000502057219 */ /* 0x000fe200000006ff */
[----:B------:R2:W-:Y:S04]  /*3680*/  STS [UR37+0x190], R4 ;  /* 0x00019004ff007988 */ /* 0x0005e80008000825 */
[----:B------:R2:W-:Y:S04]  /*3690*/  ATOMS.OR RZ, [UR6+0x14], R3 ;  /* 0x00001403ffff798c */ /* 0x0005e8000b000006 */
[----:B------:R2:W-:Y:S01]  /*36a0*/  ATOMS.OR RZ, [UR6+0x18], R5 ;  /* 0x00001805ffff798c */ /* 0x0005e2000b000006 */
[----:B------:R-:W-:Y:S03]  /*36b0*/  SYNCS.ARRIVE.TRANS64.RED.A1T0 RZ, [UR7], RZ ;  /* 0x000000ffffff79a7 */ /* 0x000fe60008100407 */
[----:B------:R2:W-:Y:S01]  /*36c0*/  ATOMS.XOR RZ, [UR6+0x10], R2 ;  /* 0x00001002ffff798c */ /* 0x0005e2000b800006 */
[----:B------:R-:W-:Y:S05]  /*36d0*/  BRA `(.L_x_71) ;  /* 0x0000000000107947 */ /* 0x000fea0003800000 */
.L_x_64:
[----:B------:R-:W-:-:S05]  /*36e0*/  MOV R2, 0xffffffff ;  /* 0xffffffff00027802 */ /* 0x000fca0000000f00 */
[----:B------:R1:W-:Y:S02]  /*36f0*/  STS [UR37+0x190], R2 ;  /* 0x00019002ff007988 */ /* 0x0003e40008000825 */
[----:B-1----:R-:W-:Y:S02]  /*3700*/  MOV R2, 0x3720 ;  /* 0x0000372000027802 */ /* 0x002fe40000000f00 */
[----:B-----5:R-:W-:Y:S05]  /*3710*/  CALL.REL.NOINC `($__internal_1_$__cuda_sm10x_tcgen05_guardrail_trap_phase_invalid_during_alloc) ;  /* 0x0000009000cc7944 */ /* 0x020fea0003c00000 */
.L_x_71:
[----:B------:R-:W-:Y:S05]  /*3720*/  WARPSYNC.ALL ;  /* 0x0000000000007948 */ /* 0x000fea0003800000 */
[----:B------:R-:W3:Y:S01]  /*3730*/  S2UR UR8, SR_CgaCtaId ;  /* 0x00000000000879c3 */ /* 0x000ee20000008800 */
[----:B------:R-:W-:Y:S01]  /*3740*/  UMOV UR6, 0x400 ;  /* 0x0000040000067882 */ /* 0x000fe20000000000 */
[----:B------:R-:W-:-:S06]  /*3750*/  NOP ;  /* 0x0000000000007918 */ /* 0x000fcc0000000000 */
[----:B------:R-:W-:Y:S06]  /*3760*/  BAR.ARV 0x6, 0xa0 ;  /* 0x0182800000007b1d */ /* 0x000fec0000002000 */
[----:B------:R-:W-:Y:S01]  /*3770*/  LOP3.LUT R0, R0, 0xffff, RZ, 0xc0, !PT ;  /* 0x0000ffff00007812 */ /* 0x000fe200078ec0ff */
[----:B-1----:R-:W-:Y:S01]  /*3780*/  IMAD.MOV.U32 R9, RZ, RZ, 0x1 ;  /* 0x00000001ff097424 */ /* 0x002fe200078e00ff */
[----:B------:R-:W-:Y:S01]  /*3790*/  LOP3.LUT R8, R8, 0xffff, RZ, 0xc0, !PT ;  /* 0x0000ffff08087812 */ /* 0x000fe200078ec0ff */
[----:B------:R-:W-:Y:S01]  /*37a0*/  UMOV UR22, URZ ;  /* 0x000000ff00167c82 */ /* 0x000fe20008000000 */
[----:B------:R-:W-:Y:S01]  /*37b0*/  R2UR UR12, R0 ;  /* 0x00000000000c72ca */ /* 0x000fe200000e0000 */
[----:B------:R-:W-:Y:S01]  /*37c0*/  UMOV UR21, URZ ;  /* 0x000000ff00157c82 */ /* 0x000fe20008000000 */
[----:B------:R-:W-:Y:S01]  /*37d0*/  R2UR UR13, R8 ;  /* 0x00000000080d72ca */ /* 0x000fe200000e0000 */
[----:B------:R-:W-:Y:S01]  /*37e0*/  IMAD.MOV.U32 R8, RZ, RZ, RZ ;  /* 0x000000ffff087224 */ /* 0x000fe200078e00ff */
[----:B------:R-:W-:Y:S01]  /*37f0*/  UMOV UR20, URZ ;  /* 0x000000ff00147c82 */ /* 0x000fe20008000000 */
[----:B------:R-:W-:-:S02]  /*3800*/  UISETP.NE.AND UP2, UPT, UR5, URZ, UPT ;  /* 0x000000ff0500728c */ /* 0x000fc4000bf45270 */
[----:B---3--:R-:W-:Y:S01]  /*3810*/  ULEA UR8, UR8, UR6, 0x18 ;  /* 0x0000000608087291 */ /* 0x008fe2000f8ec0ff */
[----:B------:R-:W1:Y:S03]  /*3820*/  LDCU UR6, c[0x0][0x38c] ;  /* 0x00007180ff0677ac */ /* 0x000e660008000800 */
[----:B------:R-:W-:Y:S02]  /*3830*/  UIADD3 UR14, UPT, UPT, UR8, 0xc400, URZ ;  /* 0x0000c400080e7890 */ /* 0x000fe4000fffe0ff */
[----:B------:R-:W-:-:S03]  /*3840*/  UIADD3 UR15, UPT, UPT, UR8, 0x22400, URZ ;  /* 0x00022400080f7890 */ /* 0x000fc6000fffe0ff */
[----:B--2---:R-:W2:Y:S01]  /*3850*/  LDS R2, [UR8+0x190] ;  /* 0x00019008ff027984 */ /* 0x004ea20008000800 */
[----:B------:R-:W-:Y:S02]  /*3860*/  USHF.R.U32.HI UR14, URZ, 0x4, UR14 ;  /* 0x00000004ff0e7899 */ /* 0x000fe4000801160e */
[----:B------:R-:W-:Y:S02]  /*3870*/  USHF.R.U32.HI UR15, URZ, 0x4, UR15 ;  /* 0x00000004ff0f7899 */ /* 0x000fe4000801160f */
[----:B------:R-:W-:Y:S02]  /*3880*/  ULOP3.LUT UR14, UR14, 0x3fff, URZ, 0xc0, !UPT ;  /* 0x00003fff0e0e7892 */ /* 0x000fe4000f8ec0ff */
[----:B------:R-:W-:Y:S02]  /*3890*/  ULOP3.LUT UR15, UR15, 0x3fff, URZ, 0xc0, !UPT ;  /* 0x00003fff0f0f7892 */ /* 0x000fe4000f8ec0ff */
[----:B------:R-:W-:Y:S02]  /*38a0*/  ULOP3.LUT UR14, UR14, 0x10000, URZ, 0xfc, !UPT ;  /* 0x000100000e0e7892 */ /* 0x000fe4000f8efcff */
[----:B-1----:R-:W-:-:S02]  /*38b0*/  UIADD3 UR6, UPT, UPT, UR6, 0x3f, URZ ;  /* 0x0000003f06067890 */ /* 0x002fc4000fffe0ff */
[----:B------:R-:W-:Y:S02]  /*38c0*/  ULOP3.LUT UR15, UR15, 0x10000, URZ, 0xfc, !UPT ;  /* 0x000100000f0f7892 */ /* 0x000fe4000f8efcff */
[----:B------:R-:W-:Y:S01]  /*38d0*/  USHF.R.S32.HI UR7, URZ, 0x1f, UR6 ;  /* 0x0000001fff077899 */ /* 0x000fe20008011406 */
[----:B------:R-:W-:Y:S01]  /*38e0*/  UMOV UR28, 0x0 ;  /* 0x00000000001c7882 */ /* 0x000fe20000000000 */
[----:B------:R-:W-:Y:S02]  /*38f0*/  UMOV UR29, 0x10400010 ;  /* 0x10400010001d7882 */ /* 0x000fe40000000000 */
[----:B------:R-:W-:Y:S01]  /*3900*/  ULEA.HI UR7, UR7, UR6, URZ, 0x6 ;  /* 0x0000000607077291 */ /* 0x000fe2000f8f30ff */
[----:B------:R-:W-:Y:S01]  /*3910*/  UMOV UR26, 0x0 ;  /* 0x00000000001a7882 */ /* 0x000fe20000000000 */
[----:B------:R-:W-:Y:S02]  /*3920*/  UMOV UR27, 0x10400010 ;  /* 0x10400010001b7882 */ /* 0x000fe40000000000 */
[----:B------:R-:W-:-:S04]  /*3930*/  USHF.R.S32.HI UR7, URZ, 0x6, UR7 ;  /* 0x00000006ff077899 */ /* 0x000fc80008011407 */
[----:B------:R-:W-:-:S04]  /*3940*/  UISETP.LT.AND UP0, UPT, UR7, 0x1, UPT ;  /* 0x000000010700788c */ /* 0x000fc8000bf01270 */
[----:B------:R-:W-:Y:S01]  /*3950*/  USEL UR23, UR7, 0x1, !UP0 ;  /* 0x0000000107177887 */ /* 0x000fe2000c000000 */
[----:B--2---:R-:W-:Y:S02]  /*3960*/  R2UR UR24, R2 ;  /* 0x00000000021872ca */ /* 0x004fe400000e0000 */
[----:B------:R-:W-:-:S13]  /*3970*/  CS2R R2, SRZ ;  /* 0x0000000000027805 */ /* 0x000fda000001ff00 */
.L_x_82:
[C---:B------:R-:W-:Y:S02]  /*3980*/  LEA R0, R8.reuse, UR8, 0x3 ;  /* 0x0000000808007c11 */ /* 0x040fe4000f8e18ff */
[----:B------:R-:W-:Y:S02]  /*3990*/  SHF.L.U32 R5, R3, 0x1f, RZ ;  /* 0x0000001f03057819 */ /* 0x000fe400000006ff */
[----:B------:R-:W-:Y:S02]  /*39a0*/  LEA R4, R8, UR8, 0x4 ;  /* 0x0000000808047c11 */ /* 0x000fe4000f8e20ff */
[----:B------:R-:W1:Y:S02]  /*39b0*/  SYNCS.PHASECHK.TRANS64.TRYWAIT P0, [R0+URZ+0x100], R5 ;  /* 0x00010005000075a7 */ /* 0x000e6400080011ff */
[----:B-1-34-:R-:W-:Y:S05]  /*39c0*/  @!P0 BRA `(.L_x_75) ;  /* 0x0000008800548947 */ /* 0x01afea0003800000 */
.L_x_184:
[----:B-1----:R-:W1:Y:S01]  /*39d0*/  LDS.128 R4, [R4+0x170] ;  /* 0x0001700004047984 */ /* 0x002e620000000c00 */
[----:B------:R-:W-:Y:S02]  /*39e0*/  VIADD R0, R0, 0x110 ;  /* 0x0000011000007836 */ /* 0x000fe40000000000 */
[----:B------:R-:W-:Y:S01]  /*39f0*/  VIADD R8, R8, 0x1 ;  /* 0x0000000108087836 */ /* 0x000fe20000000000 */
[----:B------:R-:W-:Y:S01]  /*3a00*/  @!PT LDS RZ, [RZ] ;  /* 0x00000000fffff984 */ /* 0x000fe20000000800 */
[----:B------:R-:W-:Y:S01]  /*3a10*/  @!PT LDS RZ, [RZ] ;  /* 0x00000000fffff984 */ /* 0x000fe20000000800 */
[----:B------:R-:W-:Y:S01]  /*3a20*/  @!PT LDS RZ, [RZ] ;  /* 0x00000000fffff984 */ /* 0x000fe20000000800 */
[----:B------:R-:W-:Y:S01]  /*3a30*/  @!PT LDS RZ, [RZ] ;  /* 0x00000000fffff984 */ /* 0x000fe20000000800 */
[----:B------:R2:W-:Y:S06]  /*3a40*/  MEMBAR.ALL.CTA ;  /* 0x0000000000007992 */ /* 0x0005ec0000008000 */
[----:B--2---:R-:W2:Y:S01]  /*3a50*/  FENCE.VIEW.ASYNC.S ;  /* 0x00000000000073c6 */ /* 0x004ea20000000000 */
[----:B------:R-:W-:-:S04]  /*3a60*/  PRMT R0, RZ, 0x654, R0 ;  /* 0x00000654ff007816 */ /* 0x000fc80000000000 */
[----:B--2---:R2:W-:Y:S01]  /*3a70*/  SYNCS.ARRIVE.TRANS64.RED.A1T0 RZ, [R0+URZ], RZ ;  /* 0x000000ff00ff79a7 */ /* 0x0045e200081004ff */
[----:B-1----:R-:W-:Y:S01]  /*3a80*/  LOP3.LUT P1, RZ, R6, 0x1, RZ, 0xc0, !PT ;  /* 0x0000000106ff7812 */ /* 0x002fe2000782c0ff */
[----:B--2---:R-:W-:-:S12]  /*3a90*/  BRA.U UP2, `(.L_x_76) ;  /* 0x0000000102e07547 */ /* 0x004fd8000b800000 */
[----:B------:R-:W1:Y:S01]  /*3aa0*/  LDCU UR6, c[0x0][0x38c] ;  /* 0x00007180ff0677ac */ /* 0x000e620008000800 */
[----:B------:R-:W-:Y:S02]  /*3ab0*/  PLOP3.LUT P2, PT, PT, PT, PT, 0x80, 0x8 ;  /* 0x000000000008781c */ /* 0x000fe40003f4f070 */
[----:B------:R-:W-:Y:S01]  /*3ac0*/  SHF.L.U32 R5, R9, 0x1f, RZ ;  /* 0x0000001f09057819 */ /* 0x000fe200000006ff */
[----:B------:R-:W-:Y:S02]  /*3ad0*/  ULEA UR10, UR22, UR8, 0x3 ;  /* 0x00000008160a7291 */ /* 0x000fe4000f8e18ff */
[----:B------:R-:W-:Y:S02]  /*3ae0*/  ULEA UR11, UR22, UR24, 0x8 ;  /* 0x00000018160b7291 */ /* 0x000fe4000f8e40ff */
[----:B-1----:R-:W-:-:S06]  /*3af0*/  UISETP.GE.AND UP0, UPT, UR6, 0x1, UPT ;  /* 0x000000010600788c */ /* 0x002fcc000bf06270 */
[----:B------:R-:W-:-:S05]  /*3b00*/  PLOP3.LUT P0, PT, PT, PT, UP0, 0x80, 0x8 ;  /* 0x000000000008781c */ /* 0x000fca0003f0f008 */
[----:B------:R-:W-:-:S08]  /*3b10*/  @UP0 ULEA UR6, UR21, UR8, 0x3 ;  /* 0x0000000815060291 */ /* 0x000fd0000f8e18ff */
[----:B------:R-:W-:-:S04]  /*3b20*/  @P0 SHF.L.U32 R0, R2, 0x1f, RZ ;  /* 0x0000001f02000819 */ /* 0x000fc800000006ff */
[----:B------:R1:W2:Y:S01]  /*3b30*/  @P0 SYNCS.PHASECHK.TRANS64.TRYWAIT P2, [UR6], R0 ;  /* 0x00000000ff0005a7 */ /* 0x0002a20008041106 */
[----:B------:R-:W3:Y:S02]  /*3b40*/  SYNCS.PHASECHK.TRANS64.TRYWAIT P0, [UR10+0x130], R5 ;  /* 0x00013005ff0075a7 */ /* 0x000ee4000800110a */
[----:B-123--:R-:W-:Y:S05]  /*3b50*/  @!P0 BRA `(.L_x_77) ;  /* 0x0000008800048947 */ /* 0x00efea0003800000 */
.L_x_186:
[----:B------:R-:W-:Y:S01]  /*3b60*/  UMOV UR19, UR20 ;  /* 0x0000001400137c82 */ /* 0x000fe20008000000 */
[----:B------:R-:W-:Y:S05]  /*3b70*/  BRA.U !UP0, `(.L_x_78) ;  /* 0x0000000108987547 */ /* 0x000fea000b800000 */
[----:B------:R-:W-:Y:S02]  /*3b80*/  UIADD3 UR19, UPT, UPT, UR23, UR20, URZ ;  /* 0x0000001417137290 */ /* 0x000fe4000fffe0ff */
[----:B------:R-:W-:Y:S01]  /*3b90*/  UPLOP3.LUT UP3, UPT, UPT, UPT, UPT, 0x40, 0x4 ;  /* 0x000000000004789c */ /* 0x000fe20003f6e870 */
[----:B------:R-:W-:Y:S01]  /*3ba0*/  UMOV UR18, UR7 ;  /* 0x0000000700127c82 */ /* 0x000fe20008000000 */
[----:B------:R-:W-:-:S09]  /*3bb0*/  UMOV UR17, UR21 ;  /* 0x0000001500117c82 */ /* 0x000fd20008000000 */
.L_x_81:
[----:B--2---:R-:W-:Y:S01]  /*3bc0*/  ULEA UR9, UR17, UR8, 0x3 ;  /* 0x0000000811097291 */ /* 0x004fe2000f8e18ff */
[----:B---3--:R-:W-:Y:S11]  /*3bd0*/  @P2 BRA `(.L_x_79) ;  /* 0x00000000000c2947 */ /* 0x008ff60003800000 */
[----:B-1----:R-:W-:Y:S04]  /*3be0*/  SHF.L.U32 R5, R2, 0x1f, RZ ;  /* 0x0000001f02057819 */ /* 0x002fe800000006ff */
[----:B------:R-:W1:Y:S02]  /*3bf0*/  SYNCS.PHASECHK.TRANS64.TRYWAIT P0, [UR9], R5 ;  /* 0x00000005ff0075a7 */ /* 0x000e640008001109 */
[----:B-1----:R-:W-:Y:S05]  /*3c00*/  @!P0 BRA `(.L_x_80) ;  /* 0x0000008400f08947 */ /* 0x002fea0003800000 */
.L_x_79:
[----:B------:R-:W-:Y:S01]  /*3c10*/  UISETP.NE.AND UP0, UPT, UR18, 0x1, UPT ;  /* 0x000000011200788c */ /* 0x000fe2000bf05270 */
[----:B------:R-:W-:Y:S01]  /*3c20*/  PLOP3.LUT P2, PT, PT, PT, PT, 0x80, 0x8 ;  /* 0x000000000008781c */ /* 0x000fe20003f4f070 */
[----:B------:R-:W-:Y:S02]  /*3c30*/  UIADD3 UR21, UPT, UPT, UR17, 0x1, URZ ;  /* 0x0000000111157890 */ /* 0x000fe4000fffe0ff */
[----:B------:R-:W-:Y:S02]  /*3c40*/  ULEA UR30, UR17, UR15, 0x9 ;  /* 0x0000000f111e7291 */ /* 0x000fe4000f8e48ff */
[----:B------:R-:W-:Y:S01]  /*3c50*/  UISETP.NE.AND UP1, UPT, UR21, 0xb, UPT ;  /* 0x0000000b1500788c */ /* 0x000fe2000bf25270 */
[----:B------:R-:W-:Y:S01]  /*3c60*/  PLOP3.LUT P0, PT, PT, PT, UP0, 0x80, 0x8 ;  /* 0x000000000008781c */ /* 0x000fe20003f0f008 */
[----:B------:R-:W-:Y:S02]  /*3c70*/  ULEA UR32, UR17, UR14, 0x9 ;  /* 0x0000000e11207291 */ /* 0x000fe4000f8e48ff */
[----:B------:R-:W-:Y:S02]  /*3c80*/  USEL UR16, URZ, 0x1, UP1 ;  /* 0x00000001ff107887 */ /* 0x000fe40008800000 */
[----:B------:R-:W-:Y:S02]  /*3c90*/  USEL UR21, UR21, URZ, UP1 ;  /* 0x000000ff15157287 */ /* 0x000fe40008800000 */
[----:B------:R-:W-:Y:S02]  /*3ca0*/  UIADD3 UR36, UPT, UPT, UR30, 0x2, URZ ;  /* 0x000000021e247890 */ /* 0x000fe4000fffe0ff */
[----:B------:R-:W-:Y:S01]  /*3cb0*/  @UP0 ULEA UR6, UR21, UR8, 0x3 ;  /* 0x0000000815060291 */ /* 0x000fe2000f8e18ff */
[----:B------:R-:W-:Y:S01]  /*3cc0*/  LOP3.LUT R2, R2, UR16, RZ, 0x3c, !PT ;  /* 0x0000001002027c12 */ /* 0x000fe2000f8e3cff */
[----:B------:R-:W-:Y:S02]  /*3cd0*/  UIADD3 UR34, UPT, UPT, UR32, 0x2, URZ ;  /* 0x0000000220227890 */ /* 0x000fe4000fffe0ff */
[----:B------:R-:W-:Y:S01]  /*3ce0*/  UIADD3 UR9, UPT, UPT, UR9, 0x58, URZ ;  /* 0x0000005809097890 */ /* 0x000fe2000fffe0ff */
[----:B-1----:R-:W-:Y:S01]  /*3cf0*/  @P0 SHF.L.U32 R0, R2, 0x1f, RZ ;  /* 0x0000001f02000819 */ /* 0x002fe200000006ff */
[----:B------:R-:W-:Y:S01]  /*3d00*/  UMOV UR31, 0x80004020 ;  /* 0x80004020001f7882 */ /* 0x000fe20000000000 */
[----:B------:R-:W-:Y:S01]  /*3d10*/  UMOV UR33, 0x80004020 ;  /* 0x8000402000217882 */ /* 0x000fe20000000000 */
[----:B------:R-:W-:Y:S01]  /*3d20*/  UMOV UR37, 0x80004020 ;  /* 0x8000402000257882 */ /* 0x000fe20000000000 */
[----:B------:R2:W3:Y:S01]  /*3d30*/  @P0 SYNCS.PHASECHK.TRANS64.TRYWAIT P2, [UR6], R0 ;  /* 0x00000000ff0005a7 */ /* 0x0004e20008041106 */
[----:B------:R-:W-:Y:S01]  /*3d40*/  UIADD3 UR20, UPT, UPT, UR20, 0x1, URZ ;  /* 0x0000000114147890 */ /* 0x000fe2000fffe0ff */
[----:B------:R2:W-:Y:S01]  /*3d50*/  UTCQMMA.2CTA gdesc[UR32], gdesc[UR30], tmem[UR11], tmem[UR28], idesc[UR29], UP3 ;  /* 0x00ff1c1e200075ea */ /* 0x0005e20009a0030b */
[----:B------:R-:W-:Y:S02]  /*3d60*/  UIADD3 UR18, UPT, UPT, UR18, -0x1, URZ ;  /* 0xffffffff12127890 */ /* 0x000fe4000fffe0ff */
[----:B------:R-:W-:Y:S02]  /*3d70*/  UISETP.NE.AND UP0, UPT, UR20, UR19, UPT ;  /* 0x000000131400728c */ /* 0x000fe4000bf05270 */
[----:B------:R-:W-:Y:S01]  /*3d80*/  UPLOP3.LUT UP3, UPT, UPT, UPT, UPT, 0x80, 0x8 ;  /* 0x000000000008789c */ /* 0x000fe20003f6f070 */
[----:B------:R-:W-:Y:S01]  /*3d90*/  UMOV UR35, 0x80004020 ;  /* 0x8000402000237882 */ /* 0x000fe20000000000 */
[----:B------:R-:W-:Y:S01]  /*3da0*/  UMOV UR17, UR21 ;  /* 0x0000001500117c82 */ /* 0x000fe20008000000 */
[----:B------:R2:W-:Y:S01]  /*3db0*/  UTCQMMA.2CTA gdesc[UR34], gdesc[UR36], tmem[UR11], tmem[UR26], idesc[UR27], UPT ;  /* 0x00ff1a24220075ea */ /* 0x0005e2000ba0030b */
[----:B------:R2:W-:Y:S03]  /*3dc0*/  UTCBAR.2CTA.MULTICAST [UR9], URZ, UR13 ;  /* 0x000000ff090073e9 */ /* 0x0005e6000820080d */
[----:B------:R-:W-:Y:S05]  /*3dd0*/  BRA.U UP0, `(.L_x_81) ;  /* 0xfffffffd00787547 */ /* 0x000fea000b83ffff */
.L_x_78:
[----:B------:R-:W-:Y:S01]  /*3de0*/  UIADD3 UR10, UPT, UPT, UR10, 0x120, URZ ;  /* 0x000001200a0a7890 */ /* 0x000fe2000fffe0ff */
[----:B------:R-:W-:-:S08]  /*3df0*/  UMOV UR20, UR19 ;  /* 0x0000001300147c82 */ /* 0x000fd00008000000 */
[----:B------:R4:W-:Y:S01]  /*3e00*/  UTCBAR.2CTA.MULTICAST [UR10], URZ, UR12 ;  /* 0x000000ff0a0073e9 */ /* 0x0009e2000820080c */
[----:B------:R-:W-:Y:S02]  /*3e10*/  NOP ;  /* 0x0000000000007918 */ /* 0x000fe40000000000 */
.L_x_76:
[----:B------:R-:W-:Y:S01]  /*3e20*/  UIADD3 UR22, UPT, UPT, UR22, 0x1, URZ ;  /* 0x0000000116167890 */ /* 0x000fe2000fffe0ff */
[----:B------:R-:W-:-:S03]  /*3e30*/  ISETP.NE.AND P0, PT, R8, 0x2, PT ;  /* 0x000000020800780c */ /* 0x000fc60003f05270 */
[----:B------:R-:W-:Y:S01]  /*3e40*/  UISETP.NE.AND UP0, UPT, UR22, 0x2, UPT ;  /* 0x000000021600788c */ /* 0x000fe2000bf05270 */
[----:B-12---:R-:W-:Y:S02]  /*3e50*/  SEL R0, RZ, 0x1, P0 ;  /* 0x00000001ff007807 */ /* 0x006fe40000000000 */
[----:B------:R-:W-:Y:S01]  /*3e60*/  SEL R8, R8, RZ, P0 ;  /* 0x000000ff08087207 */ /* 0x000fe20000000000 */
[----:B------:R-:W-:Y:S01]  /*3e70*/  USEL UR6, URZ, 0x1, UP0 ;  /* 0x00000001ff067887 */ /* 0x000fe20008000000 */
[----:B------:R-:W-:Y:S01]  /*3e80*/  LOP3.LUT R3, R3, R0, RZ, 0x3c, !PT ;  /* 0x0000000003037212 */ /* 0x000fe200078e3cff */
[----:B------:R-:W-:-:S04]  /*3e90*/  USEL UR22, UR22, URZ, UP0 ;  /* 0x000000ff16167287 */ /* 0x000fc80008000000 */
[----:B------:R-:W-:Y:S01]  /*3ea0*/  LOP3.LUT R9, R9, UR6, RZ, 0x3c, !PT ;  /* 0x0000000609097c12 */ /* 0x000fe2000f8e3cff */
[----:B------:R-:W-:Y:S07]  /*3eb0*/  @P1 BRA `(.L_x_82) ;  /* 0xfffffff800b01947 */ /* 0x000fee000383ffff */
[----:B------:R-:W1:Y:S01]  /*3ec0*/  S2UR UR6, SR_CgaCtaId ;  /* 0x00000000000679c3 */ /* 0x000e620000008800 */
[----:B------:R-:W-:Y:S01]  /*3ed0*/  ELECT P0, URZ, PT ;  /* 0x0000000000ff782f */ /* 0x000fe20003800000 */
[----:B------:R-:W-:Y:S01]  /*3ee0*/  HFMA2 R0, -RZ, RZ, 0, 5.9604644775390625e-08 ;  /* 0x00000001ff007431 */ /* 0x000fe200000001ff */
[----:B------:R-:W-:-:S05]  /*3ef0*/  UMOV UR7, 0x40 ;  /* 0x0000004000077882 */ /* 0x000fca0000000000 */
[----:B------:R-:W-:Y:S01]  /*3f00*/  UVIRTCOUNT.DEALLOC.SMPOOL 0x80 ;  /* 0x000000800000784c */ /* 0x000fe20000000000 */
[----:B------:R-:W-:Y:S02]  /*3f10*/  UISETP.NE.AND UP0, UPT, UR5, URZ, UPT ;  /* 0x000000ff0500728c */ /* 0x000fe4000bf05270 */
[----:B-1----:R-:W-:-:S09]  /*3f20*/  ULEA UR6, UR6, UR7, 0x18 ;  /* 0x0000000706067291 */ /* 0x002fd2000f8ec0ff */
[----:B------:R1:W-:Y:S01]  /*3f30*/  @P0 STS.U8 [UR6+0x1c], R0 ;  /* 0x00001c00ff000988 */ /* 0x0003e20008000006 */
[----:B------:R-:W-:Y:S05]  /*3f40*/  BRA.U UP0, `(.L_x_83) ;  /* 0x0000000100587547 */ /* 0x000fea000b800000 */
[----:B------:R-:W-:Y:S01]  /*3f50*/  UIADD3 UR7, UPT, UPT, UR8, 0x130, URZ ;  /* 0x0000013008077890 */ /* 0x000fe2000fffe0ff */
[----:B------:R-:W-:-:S03]  /*3f60*/  SHF.L.U32 R3, R9, 0x1f, RZ ;  /* 0x0000001f09037819 */ /* 0x000fc600000006ff */
[----:B------:R-:W-:-:S09]  /*3f70*/  ULEA UR5, UR22, UR7, 0x3 ;  /* 0x0000000716057291 */ /* 0x000fd2000f8e18ff */
[----:B------:R-:W2:Y:S02]  /*3f80*/  SYNCS.PHASECHK.TRANS64.TRYWAIT P0, [UR5], R3 ;  /* 0x00000003ff0075a7 */ /* 0x000ea40008001105 */
[----:B--2---:R-:W-:Y:S05]  /*3f90*/  @!P0 BRA `(.L_x_84) ;  /* 0x0000008400248947 */ /* 0x004fea0003800000 */
.L_x_189:
[----:B------:R-:W-:-:S04]  /*3fa0*/  UIADD3 UR9, UPT, UPT, UR22, 0x1, URZ ;  /* 0x0000000116097890 */ /* 0x000fc8000fffe0ff */
[----:B------:R-:W-:-:S04]  /*3fb0*/  UISETP.NE.AND UP1, UPT, UR9, 0x2, UPT ;  /* 0x000000020900788c */ /* 0x000fc8000bf25270 */
[----:B------:R-:W-:Y:S02]  /*3fc0*/  USEL UR5, URZ, 0x1, UP1 ;  /* 0x00000001ff057887 */ /* 0x000fe40008800000 */
[----:B------:R-:W-:-:S04]  /*3fd0*/  USEL UR9, UR9, URZ, UP1 ;  /* 0x000000ff09097287 */ /* 0x000fc80008800000 */
[----:B------:R-:W-:Y:S01]  /*3fe0*/  ULEA UR9, UR9, UR7, 0x3 ;  /* 0x0000000709097291 */ /* 0x000fe2000f8e18ff */
[----:B-1----:R-:W-:-:S04]  /*3ff0*/  LOP3.LUT R3, R9, UR5, RZ, 0x3c, !PT ;  /* 0x0000000509037c12 */ /* 0x002fc8000f8e3cff */
[----:B------:R-:W-:Y:S01]  /*4000*/  SHF.L.U32 R3, R3, 0x1f, RZ ;  /* 0x0000001f03037819 */ /* 0x000fe200000006ff */
[----:B------:R-:W-:-:S04]  /*4010*/  IMAD.U32 R0, RZ, RZ, UR9 ;  /* 0x00000009ff007e24 */ /* 0x000fc8000f8e00ff */
[----:B------:R1:W2:Y:S03]  /*4020*/  SYNCS.PHASECHK.TRANS64.TRYWAIT P0, [R0+URZ], R3 ;  /* 0x00000003000075a7 */ /* 0x0002a600080011ff */
[----:B--2---:R-:W-:Y:S05]  /*4030*/  @!P0 NANOSLEEP.SYNCS 0x989680 ;  /* 0x009896800000895d */ /* 0x004fea0003900000 */
[----:B------:R-:W2:Y:S02]  /*4040*/  @!P0 SYNCS.PHASECHK.TRANS64 P0, [R0+URZ], R3 ;  /* 0x00000003000085a7 */ /* 0x000ea400080010ff */
[----:B--2---:R-:W-:Y:S05]  /*4050*/  @P0 BRA `(.L_x_85) ;  /* 0x0000000000200947 */ /* 0x004fea0003800000 */
.L_x_86:
[----:B--2---:R2:W1:Y:S02]  /*4060*/  SYNCS.PHASECHK.TRANS64.TRYWAIT P0, [R0+URZ], R3 ;  /* 0x00000003000075a7 */ /* 0x00446400080011ff */
[----:B-1----:R-:W-:Y:S05]  /*4070*/  @!P0 NANOSLEEP.SYNCS 0x989680 ;  /* 0x009896800000895d */ /* 0x002fea0003900000 */
[----:B------:R-:W1:Y:S02]  /*4080*/  @!P0 SYNCS.PHASECHK.TRANS64 P0, [R0+URZ], R3 ;  /* 0x00000003000085a7 */ /* 0x000e6400080010ff */
[----:B-1----:R-:W-:Y:S05]  /*4090*/  @!P0 BRA `(.L_x_86) ;  /* 0xfffffffc00f08947 */ /* 0x002fea000383ffff */
[----:B------:R-:W-:Y:S05]  /*40a0*/  BRA `(.L_x_85) ;  /* 0x00000000000c7947 */ /* 0x000fea0003800000 */
.L_x_83:
[----:B------:R-:W-:-:S04]  /*40b0*/  UIADD3 UR5, UPT, UPT, UR8, 0x160, URZ ;  /* 0x0000016008057890 */ /* 0x000fc8000fffe0ff */
[----:B------:R-:W-:-:S09]  /*40c0*/  UPRMT UR5, UR4, 0x654, UR5 ;  /* 0x0000065404057896 */ /* 0x000fd20008000005 */
[----:B------:R-:W-:Y:S03]  /*40d0*/  SYNCS.ARRIVE.TRANS64.RED.A1T0 RZ, [UR5], RZ ;  /* 0x000000ffffff79a7 */ /* 0x000fe60008100405 */
.L_x_85:
[----:B-12---:R-:W-:Y:S01]  /*40e0*/  SHF.L.U32 R3, RZ, 0x1f, RZ ;  /* 0x0000001fff037819 */ /* 0x006fe200000006ff */
[----:B------:R-:W-:Y:S01]  /*40f0*/  UIADD3 UR5, UPT, UPT, UR8, 0x160, URZ ;  /* 0x0000016008057890 */ /* 0x000fe2000fffe0ff */
[----:B------:R-:W-:Y:S02]  /*4100*/  PLOP3.LUT P0, PT, PT, PT, UP0, 0x80, 0x8 ;  /* 0x000000000008781c */ /* 0x000fe40003f0f008 */
[----:B------:R-:W1:Y:S02]  /*4110*/  SYNCS.PHASECHK.TRANS64.TRYWAIT P1, [UR8+0x160], R3 ;  /* 0x00016003ff0075a7 */ /* 0x000e640008021108 */
[----:B-1----:R-:W-:Y:S09]  /*4120*/  @!P1 BRA `(.L_x_87) ;  /* 0x0000008000d89947 */ /* 0x002ff20003800000 */
.L_x_191:
[----:B------:R-:W-:Y:S01]  /*4130*/  @!UP0 UPRMT UR5, UR4, 0x654, UR5 ;  /* 0x0000065404058896 */ /* 0x000fe20008000005 */
[----:B------:R-:W-:Y:S02]  /*4140*/  UMOV UR8, 0xffff ;  /* 0x0000ffff00087882 */ /* 0x000fe40000000000 */
[----:B------:R-:W-:-:S06]  /*4150*/  UMOV UR4, 0x1 ;  /* 0x0000000100047882 */ /* 0x000fcc0000000000 */
[----:B------:R-:W-:Y:S01]  /*4160*/  @!P0 SYNCS.ARRIVE.TRANS64.RED.A1T0 RZ, [UR5], RZ ;  /* 0x000000ffffff89a7 */ /* 0x000fe20008100405 */
[----:B------:R-:W-:Y:S01]  /*4170*/  NOP ;  /* 0x0000000000007918 */ /* 0x000fe20000000000 */
[----:B-1----:R-:W1:Y:S01]  /*4180*/  LDS R0, [UR6+0x14] ;  /* 0x00001406ff007984 */ /* 0x002e620008000800 */
[----:B------:R-:W-:-:S04]  /*4190*/  ULOP3.LUT UR5, UR24, 0xffff, URZ, 0xc0, !UPT ;  /* 0x0000ffff18057892 */ /* 0x000fc8000f8ec0ff */
[----:B------:R-:W-:-:S04]  /*41a0*/  USHF.R.U32.HI UR5, URZ, 0x5, UR5 ;  /* 0x00000005ff057899 */ /* 0x000fc80008011605 */
[----:B------:R-:W-:Y:S02]  /*41b0*/  USHF.L.U32 UR8, UR8, UR5, URZ ;  /* 0x0000000508087299 */ /* 0x000fe400080006ff */
[----:B------:R-:W-:-:S04]  /*41c0*/  USHF.L.U32 UR4, UR4, UR5, URZ ;  /* 0x0000000504047299 */ /* 0x000fc800080006ff */
[----:B-1----:R-:W-:-:S04]  /*41d0*/  LOP3.LUT R0, R0, UR8, RZ, 0xc0, !PT ;  /* 0x0000000800007c12 */ /* 0x002fc8000f8ec0ff */
[----:B------:R-:W-:-:S13]  /*41e0*/  ISETP.NE.AND P0, PT, R0, UR8, PT ;  /* 0x0000000800007c0c */ /* 0x000fda000bf05270 */
[----:B------:R-:W-:Y:S05]  /*41f0*/  @P0 BRA `(.L_x_88) ;  /* 0x0000000000580947 */ /* 0x000fea0003800000 */
[----:B------:R-:W1:Y:S02]  /*4200*/  LDS R0, [UR6+0x18] ;  /* 0x00001806ff007984 */ /* 0x000e640008000800 */
[----:B-1----:R-:W-:-:S04]  /*4210*/  LOP3.LUT R0, R0, UR4, RZ, 0xc0, !PT ;  /* 0x0000000400007c12 */ /* 0x002fc8000f8ec0ff */
[----:B------:R-:W-:-:S13]  /*4220*/  ISETP.NE.AND P0, PT, R0, UR4, PT ;  /* 0x0000000400007c0c */ /* 0x000fda000bf05270 */
[----:B------:R-:W-:Y:S05]  /*4230*/  @P0 BRA `(.L_x_89) ;  /* 0x00000000003c0947 */ /* 0x000fea0003800000 */
[----:B------:R-:W1:Y:S01]  /*4240*/  S2R R2, SR_LANEID ;  /* 0x0000000000027919 */ /* 0x000e620000000000 */
[----:B------:R-:W-:Y:S01]  /*4250*/  ULOP3.LUT UR8, URZ, UR8, URZ, 0x33, !UPT ;  /* 0x00000008ff087292 */ /* 0x000fe2000f8e33ff */
[----:B------:R-:W-:Y:S01]  /*4260*/  LOP3.LUT R4, RZ, UR4, RZ, 0x33, !PT ;  /* 0x00000004ff047c12 */ /* 0x000fe2000f8e33ff */
[----:B------:R-:W-:Y:S02]  /*4270*/  VOTEU.ANY UR7, UPT, PT ;  /* 0x0000000000077886 */ /* 0x000fe400038e0100 */
[----:B------:R-:W-:Y:S01]  /*4280*/  UFLO.U32 UR7, UR7 ;  /* 0x00000007000772bd */ /* 0x000fe200080e0000 */
[----:B------:R-:W2:Y:S01]  /*4290*/  REDUX UR4, R4 ;  /* 0x00000000040473c4 */ /* 0x000ea20000000000 */
[----:B------:R-:W-:-:S06]  /*42a0*/  IMAD.U32 R0, RZ, RZ, UR8 ;  /* 0x00000008ff007e24 */ /* 0x000fcc000f8e00ff */
[----:B------:R1:W-:Y:S01]  /*42b0*/  UTCATOMSWS.AND URZ, UR8 ;  /* 0x0000000800ff79e3 */ /* 0x0003e20008000000 */
[----:B------:R-:W3:Y:S01]  /*42c0*/  REDUX UR5, R0 ;  /* 0x00000000000573c4 */ /* 0x000ee20000000000 */
[----:B-1----:R-:W-:Y:S01]  /*42d0*/  ISETP.EQ.U32.AND P0, PT, R2, UR7, PT ;  /* 0x0000000702007c0c */ /* 0x002fe2000bf02070 */
[----:B--2---:R-:W-:Y:S01]  /*42e0*/  IMAD.U32 R2, RZ, RZ, UR4 ;  /* 0x00000004ff027e24 */ /* 0x004fe2000f8e00ff */
[----:B---3--:R-:W-:-:S11]  /*42f0*/  MOV R3, UR5 ;  /* 0x0000000500037c02 */ /* 0x008fd60008000f00 */
[----:B------:R1:W-:Y:S04]  /*4300*/  @P0 ATOMS.AND RZ, [UR6+0x14], R3 ;  /* 0x00001403ffff098c */ /* 0x0003e8000a800006 */
[----:B------:R1:W-:Y:S01]  /*4310*/  @P0 ATOMS.AND RZ, [UR6+0x18], R2 ;  /* 0x00001802ffff098c */ /* 0x0003e2000a800006 */
[----:B------:R-:W-:Y:S05]  /*4320*/  BRA `(.L_x_90) ;  /* 0x0000000000147947 */ /* 0x000fea0003800000 */
.L_x_89:
[----:B------:R-:W-:Y:S02]  /*4330*/  MOV R2, 0x4350 ;  /* 0x0000435000027802 */ /* 0x000fe40000000f00 */
[----:B---345:R-:W-:Y:S05]  /*4340*/  CALL.REL.NOINC `($__internal_0_$__cuda_sm10x_tcgen05_guardrail_trap_col_being_dealloced_not_returned_by_alloc) ;  /* 0x0000008400b47944 */ /* 0x038fea0003c00000 */
[----:B------:R-:W-:Y:S05]  /*4350*/  BRA `(.L_x_90) ;  /* 0x0000000000087947 */ /* 0x000fea0003800000 */
.L_x_88:
[----:B------:R-:W-:Y:S02]  /*4360*/  MOV R2, 0x4380 ;  /* 0x0000438000027802 */ /* 0x000fe40000000f00 */
[----:B---345:R-:W-:Y:S05]  /*4370*/  CALL.REL.NOINC `($__internal_2_$__cuda_sm10x_tcgen05_guardrail_trap_unallocated_columns_being_dealloced) ;  /* 0x0000008400c07944 */ /* 0x038fea0003c00000 */
.L_x_90:
[----:B------:R-:W-:Y:S01]  /*4380*/  NOP ;  /* 0x0000000000007918 */ /* 0x000fe20000000000 */
[----:B----4-:R-:W-:Y:S05]  /*4390*/  EXIT ;  /* 0x000000000000794d */ /* 0x010fea0003800000 */
.L_x_63:
[----:B------:R-:W-:-:S09]  /*43a0*/  UISETP.NE.OR UP5, UPT, UR10, 0x3, !UP5 ;  /* 0x000000030a00788c */ /* 0x000fd2000efa5670 */
[----:B------:R-:W-:Y:S05]  /*43b0*/  BRA.U UP5, `(.L_x_91) ;  /* 0x0000001105147547 */ /* 0x000fea000b800000 */
[----:B------:R-:W1:Y:S01]  /*43c0*/  LDC R0, c[0x0][0xb30] ;  /* 0x0002cc00ff007b82 */ /* 0x000e620000000800 */
[----:B------:R-:W2:Y:S01]  /*43d0*/  LDCU.64 UR8, c[0x0][0x888] ;  /* 0x00011100ff0877ac */ /* 0x000ea20008000a00 */
[----:B------:R-:W-:Y:S02]  /*43e0*/  HFMA2 R29, -RZ, RZ, 0, 0 ;  /* 0x00000000ff1d7431 */ /* 0x000fe400000001ff */
[----:B------:R-:W-:Y:S01]  /*43f0*/  IMAD.MOV.U32 R31, RZ, RZ, 0x1 ;  /* 0x00000001ff1f7424 */ /* 0x000fe200078e00ff */
[----:B------:R-:W-:Y:S01]  /*4400*/  MOV R23, 0x2000 ;  /* 0x0000200000177802 */ /* 0x000fe20000000f00 */
[----:B------:R-:W3:Y:S01]  /*4410*/  LDCU.64 UR4, c[0x0][0x890] ;  /* 0x00011200ff0477ac */ /* 0x000ee20008000a00 */
[----:B------:R-:W-:Y:S01]  /*4420*/  IMAD.MOV.U32 R30, RZ, RZ, RZ ;  /* 0x000000ffff1e7224 */ /* 0x000fe200078e00ff */
[----:B------:R-:W4:Y:S01]  /*4430*/  LDC R19, c[0x0][0x370] ;  /* 0x0000dc00ff137b82 */ /* 0x000f220000000800 */
[----:B------:R-:W-:Y:S01]  /*4440*/  UMOV UR7, 0x400 ;  /* 0x0000040000077882 */ /* 0x000fe20000000000 */
[----:B------:R-:W-:-:S02]  /*4450*/  UPLOP3.LUT UP1, UPT, UPT, UPT, UPT, 0x40, 0x4 ;  /* 0x000000000004789c */ /* 0x000fc40003f2e870 */
[----:B------:R-:W-:-:S04]  /*4460*/  ULEA UR7, UR37, UR7, 0x18 ;  /* 0x0000000725077291 */ /* 0x000fc8000f8ec0ff */
[----:B------:R-:W4:Y:S01]  /*4470*/  LDC R2, c[0x0][0xb0c] ;  /* 0x0002c300ff027b82 */ /* 0x000f220000000800 */
[----:B------:R-:W-:Y:S02]  /*4480*/  UIADD3 UR13, UPT, UPT, UR7, 0xc8, URZ ;  /* 0x000000c8070d7890 */ /* 0x000fe4000fffe0ff */
[----:B--2---:R-:W-:Y:S02]  /*4490*/  UISETP.NE.U32.AND UP2, UPT, UR8, URZ, UPT ;  /* 0x000000ff0800728c */ /* 0x004fe4000bf45070 */
[----:B------:R-:W-:Y:S02]  /*44a0*/  UIADD3 UR33, UPT, UPT, UR7, 0xb0, URZ ;  /* 0x000000b007217890 */ /* 0x000fe4000fffe0ff */
[----:B---3--:R-:W-:Y:S01]  /*44b0*/  UISETP.NE.U32.AND UP3, UPT, UR4, URZ, UPT ;  /* 0x000000ff0400728c */ /* 0x008fe2000bf65070 */
[----:B------:R-:W2:Y:S01]  /*44c0*/  LDC R18, c[0x0][0xb20] ;  /* 0x0002c800ff127b82 */ /* 0x000ea20000000800 */
[----:B-1----:R-:W-:Y:S01]  /*44d0*/  ISETP.NE.AND P1, PT, R0, 0x1, PT ;  /* 0x000000010000780c */ /* 0x002fe20003f25270 */
[----:B------:R-:W-:-:S02]  /*44e0*/  UISETP.NE.AND.EX UP2, UPT, UR9, URZ, UPT, UP2 ;  /* 0x000000ff0900728c */ /* 0x000fc4000bf45320 */
[----:B------:R-:W-:Y:S02]  /*44f0*/  UIADD3 UR25, UPT, UPT, UR7, 0xb8, URZ ;  /* 0x000000b807197890 */ /* 0x000fe4000fffe0ff */
[----:B------:R-:W-:Y:S02]  /*4500*/  UIADD3 UR17, UPT, UPT, UR7, 0xc0, URZ ;  /* 0x000000c007117890 */ /* 0x000fe4000fffe0ff */
[----:B------:R-:W1:Y:S01]  /*4510*/  LDC.64 R32, c[0x0][0x348] ;  /* 0x0000d200ff207b82 */ /* 0x000e620000000a00 */
[----:B------:R-:W-:Y:S02]  /*4520*/  UPRMT UR13, UR37, 0x654, UR13 ;  /* 0x00000654250d7896 */ /* 0x000fe4000800000d */
[----:B------:R-:W-:-:S05]  /*4530*/  UISETP.NE.AND.EX UP3, UPT, UR5, URZ, UPT, UP3 ;  /* 0x000000ff0500728c */ /* 0x000fca000bf65330 */
[----:B------:R-:W3:Y:S08]  /*4540*/  LDC.64 R16, c[0x0][0xb10] ;  /* 0x0002c400ff107b82 */ /* 0x000ef00000000a00 */
[----:B------:R-:W1:Y:S08]  /*4550*/  LDC.64 R6, c[0x0][0xb18] ;  /* 0x0002c600ff067b82 */ /* 0x000e700000000a00 */
[----:B------:R-:W1:Y:S08]  /*4560*/  LDC.64 R4, c[0x0][0xb28] ;  /* 0x0002ca00ff047b82 */ /* 0x000e700000000a00 */
[----:B--2-4-:R-:W1:Y:S02]  /*4570*/  LDC R22, c[0x0][0x374] ;  /* 0x0000dd00ff167b82 */ /* 0x014e640000000800 */
.L_x_102:
[C---:B------:R-:W-:Y:S02]  /*4580*/  LEA R0, R30.reuse, UR7, 0x3 ;  /* 0x000000071e007c11 */ /* 0x040fe4000f8e18ff */
[----:B------:R-:W-:Y:S02]  /*4590*/  SHF.L.U32 R3, R29, 0x1f, RZ ;  /* 0x0000001f1d037819 */ /* 0x000fe400000006ff */
[----:B------:R-:W-:Y:S02]  /*45a0*/  LEA R24, R30, UR7, 0x4 ;  /* 0x000000071e187c11 */ /* 0x000fe4000f8e20ff */
[----:B--2---:R-:W2:Y:S02]  /*45b0*/  SYNCS.PHASECHK.TRANS64.TRYWAIT P0, [R0+URZ+0x100], R3 ;  /* 0x00010003000075a7 */ /* 0x004ea400080011ff */
[----:B--2---:R-:W-:Y:S05]  /*45c0*/  @!P0 BRA `(.L_x_92) ;  /* 0x0000007c00c88947 */ /* 0x004fea0003800000 */
.L_x_192:
[----:B------:R-:W-:Y:S01]  /*45d0*/  ISETP.GE.AND P0, PT, R72, 0x1, PT ;  /* 0x000000014800780c */ /* 0x000fe20003f06270 */
[----:B------:R-:W4:Y:S01]  /*45e0*/  LDS.128 R24, [R24+0x170] ;  /* 0x0001700018187984 */ /* 0x000f220000000c00 */
[----:B--2---:R-:W-:Y:S01]  /*45f0*/  VIADD R0, R0, 0x110 ;  /* 0x0000011000007836 */ /* 0x004fe20000000000 */
[----:B------:R-:W-:Y:S01]  /*4600*/  @!PT LDS RZ, [RZ] ;  /* 0x00000000fffff984 */ /* 0x000fe20000000800 */
[----:B------:R-:W-:Y:S01]  /*4610*/  @!PT LDS RZ, [RZ] ;  /* 0x00000000fffff984 */ /* 0x000fe20000000800 */
[----:B------:R-:W-:Y:S01]  /*4620*/  @!PT LDS RZ, [RZ] ;  /* 0x00000000fffff984 */ /* 0x000fe20000000800 */
[----:B------:R-:W-:Y:S01]  /*4630*/  @!PT LDS RZ, [RZ] ;  /* 0x00000000fffff984 */ /* 0x000fe20000000800 */
[----:B------:R2:W-:Y:S06]  /*4640*/  MEMBAR.ALL.CTA ;  /* 0x0000000000007992 */ /* 0x0005ec0000008000 */
[----:B--2---:R-:W2:Y:S01]  /*4650*/  FENCE.VIEW.ASYNC.S ;  /* 0x00000000000073c6 */ /* 0x004ea20000000000 */
[----:B------:R-:W-:Y:S04]  /*4660*/  PRMT R0, RZ, 0x654, R0 ;  /* 0x00000654ff007816 */ /* 0x000fe80000000000 */
[----:B--2---:R2:W-:Y:S01]  /*4670*/  SYNCS.ARRIVE.TRANS64.RED.A1T0 RZ, [R0+URZ], RZ ;  /* 0x000000ff00ff79a7 */ /* 0x0045e200081004ff */
[----:B----4-:R-:W-:Y:S11]  /*4680*/  LOP3.LUT P3, RZ, R26, 0x1, RZ, 0xc0, !PT ;  /* 0x000000011aff7812 */ /* 0x010ff6000786c0ff */
[----:B------:R-:W-:Y:S02]  /*4690*/  @!UPT UIADD3 URZ, UPT, UPT, URZ, URZ, URZ ;  /* 0x000000fffffff290 */ /* 0x000fe4000fffe0ff */
[----:B------:R-:W-:Y:S02]  /*46a0*/  @P3 MOV R13, R24 ;  /* 0x00000018000d3202 */ /* 0x000fe40000000f00 */
[----:B------:R-:W-:Y:S01]  /*46b0*/  @P3 LOP3.LUT R8, R25, 0xffff, RZ, 0xc0, !PT ;  /* 0x0000ffff19083812 */ /* 0x000fe200078ec0ff */
[----:B--2---:R-:W-:Y:S06]  /*46c0*/  @!P0 BRA `(.L_x_93) ;  /* 0x0000000000a48947 */ /* 0x004fec0003800000 */
[----:B-1----:R-:W-:Y:S01]  /*46d0*/  IMAD.HI.U32 R35, R22, R7, RZ ;  /* 0x0000000716237227 */ /* 0x002fe200078e00ff */
[----:B------:R-:W-:Y:S02]  /*46e0*/  ISETP.NE.AND P0, PT, R6, 0x1, PT ;  /* 0x000000010600780c */ /* 0x000fe40003f05270 */
[----:B------:R-:W-:Y:S01]  /*46f0*/  ISETP.NE.AND P2, PT, R72, 0x1, PT ;  /* 0x000000014800780c */ /* 0x000fe20003f45270 */
[----:B---3--:R-:W-:Y:S01]  /*4700*/  IMAD.HI.U32 R34, R19, R16, RZ ;  /* 0x0000001013227227 */ /* 0x008fe200078e00ff */
[----:B------:R-:W-:Y:S02]  /*4710*/  SHF.R.U32.HI R35, RZ, R18, R35 ;  /* 0x00000012ff237219 */ /* 0x000fe40000011623 */
[----:B------:R-:W-:Y:S01]  /*4720*/  ISETP.NE.AND P4, PT, R2, 0x1, PT ;  /* 0x000000010200780c */ /* 0x000fe20003f85270 */
[----:B------:R-:W-:Y:S01]  /*4730*/  IMAD.HI.U32 R36, R13, R16, RZ ;  /* 0x000000100d247227 */ /* 0x000fe200078e00ff */
[----:B------:R-:W-:Y:S02]  /*4740*/  SHF.R.U32.HI R34, RZ, R17, R34 ;  /* 0x00000011ff227219 */ /* 0x000fe40000011622 */
[----:B------:R-:W-:Y:S01]  /*4750*/  SEL R3, R22, R35, !P0 ;  /* 0x0000002316037207 */ /* 0x000fe20004000000 */
[C---:B------:R-:W-:Y:S01]  /*4760*/  IMAD.HI.U32 R35, R8.reuse, R7, RZ ;  /* 0x0000000708237227 */ /* 0x040fe200078e00ff */
[----:B------:R-:W-:Y:S02]  /*4770*/  SEL R11, R19, R34, !P4 ;  /* 0x00000022130b7207 */ /* 0x000fe40006000000 */
[----:B------:R-:W-:Y:S01]  /*4780*/  SHF.R.U32.HI R36, RZ, R17, R36 ;  /* 0x00000011ff247219 */ /* 0x000fe20000011624 */
[----:B------:R-:W-:Y:S01]  /*4790*/  IMAD.HI.U32 R38, R3, R4, RZ ;  /* 0x0000000403267227 */ /* 0x000fe200078e00ff */
[----:B------:R-:W-:Y:S03]  /*47a0*/  SHF.R.U32.HI R35, RZ, R18, R35 ;  /* 0x00000012ff237219 */ /* 0x000fe60000011623 */
[----:B------:R-:W-:Y:S01]  /*47b0*/  IMAD.HI.U32 R34, R11, R4, RZ ;  /* 0x000000040b227227 */ /* 0x000fe200078e00ff */
[----:B------:R-:W-:Y:S02]  /*47c0*/  @P2 SHF.R.U32.HI R3, RZ, R5, R38 ;  /* 0x00000005ff032219 */ /* 0x000fe40000011626 */
[----:B------:R-:W-:Y:S02]  /*47d0*/  SEL R9, R8, R35, !P0 ;  /* 0x0000002308097207 */ /* 0x000fe40004000000 */
[----:B------:R-:W-:Y:S01]  /*47e0*/  @P2 SHF.R.U32.HI R11, RZ, R5, R34 ;  /* 0x00000005ff0b2219 */ /* 0x000fe20000011622 */
[C---:B------:R-:W-:Y:S01]  /*47f0*/  IMAD R10, R72.reuse, R3, RZ ;  /* 0x00000003480a7224 */ /* 0x040fe200078e02ff */
[----:B------:R-:W-:Y:S01]  /*4800*/  SEL R3, R13, R36, !P4 ;  /* 0x000000240d037207 */ /* 0x000fe20006000000 */
[C---:B------:R-:W-:Y:S03]  /*4810*/  IMAD.HI.U32 R14, R9.reuse, R4, RZ ;  /* 0x00000004090e7227 */ /* 0x040fe600078e00ff */
[----:B------:R-:W-:Y:S01]  /*4820*/  ISETP.GE.AND P0, PT, R9, R10, PT ;  /* 0x0000000a0900720c */ /* 0x000fe20003f06270 */
[C---:B------:R-:W-:Y:S01]  /*4830*/  IMAD R12, R72.reuse, R11, RZ ;  /* 0x0000000b480c7224 */ /* 0x040fe200078e02ff */
[-C--:B------:R-:W-:Y:S04]  /*4840*/  SHF.R.U32.HI R14, RZ, R5.reuse, R14 ;  /* 0x00000005ff0e7219 */ /* 0x080fe8000001160e */
[----:B------:R-:W-:Y:S02]  /*4850*/  ISETP.GE.OR P0, PT, R3, R12, P0 ;  /* 0x0000000c0300720c */ /* 0x000fe40000706670 */
[----:B------:R-:W-:Y:S05]  /*4860*/  SEL R15, R9, R14, !P2 ;  /* 0x0000000e090f7207 */ /* 0x000fea0005000000 */
[----:B------:R-:W-:Y:S04]  /*4870*/  IMAD.MOV R14, RZ, RZ, -R15 ;  /* 0x000000ffff0e7224 */ /* 0x000fe800078e0a0f */
[----:B------:R-:W-:Y:S02]  /*4880*/  IMAD R14, R72, R14, R9 ;  /* 0x0000000e480e7224 */ /* 0x000fe400078e0209 */
[C---:B------:R-:W-:Y:S05]  /*4890*/  @!P0 IMAD.HI.U32 R10, R3.reuse, R4, RZ ;  /* 0x00000004030a8227 */ /* 0x040fea00078e00ff */
[----:B------:R-:W-:Y:S04]  /*48a0*/  @!P0 SHF.R.U32.HI R10, RZ, R5, R10 ;  /* 0x00000005ff0a8219 */ /* 0x000fe8000001160a */
[----:B------:R-:W-:Y:S01]  /*48b0*/  @!P0 SEL R0, R3, R10, !P2 ;  /* 0x0000000a03008207 */ /* 0x000fe20005000000 */
[----:B------:R-:W-:Y:S03]  /*48c0*/  IMAD.MOV R10, RZ, RZ, -R3 ;  /* 0x000000ffff0a7224 */ /* 0x000fe600078e0a03 */
[----:B------:R-:W-:Y:S01]  /*48d0*/  @!P0 IADD3 R15, PT, PT, R15, -R0, RZ ;  /* 0x800000000f0f8210 */ /* 0x000fe20007ffe0ff */
[----:B------:R-:W-:Y:S01]  /*48e0*/  @!P0 IMAD R0, R11, R14, R0 ;  /* 0x0000000e0b008224 */ /* 0x000fe200078e0200 */
[----:B------:R-:W-:Y:S01]  /*48f0*/  IADD3 R11, PT, PT, -R9, RZ, RZ ;  /* 0x000000ff090b7210 */ /* 0x000fe20007ffe1ff */
[----:B------:R-:W-:Y:S02]  /*4900*/  IMAD R13, R2, R10, R13 ;  /* 0x0000000a020d7224 */ /* 0x000fe400078e020d */
[----:B------:R-:W-:Y:S02]  /*4910*/  @!P0 IMAD R9, R15, R72, R3 ;  /* 0x000000480f098224 */ /* 0x000fe400078e0203 */
[----:B------:R-:W-:Y:S02]  /*4920*/  @!P0 IMAD.MOV.U32 R3, RZ, RZ, R0 ;  /* 0x000000ffff038224 */ /* 0x000fe400078e0000 */
[----:B------:R-:W-:Y:S02]  /*4930*/  IMAD R8, R6, R11, R8 ;  /* 0x0000000b06087224 */ /* 0x000fe400078e0208 */
[----:B------:R-:W-:Y:S02]  /*4940*/  IMAD R13, R3, R2, R13 ;  /* 0x00000002030d7224 */ /* 0x000fe400078e020d */
[----:B------:R-:W-:Y:S02]  /*4950*/  IMAD R8, R9, R6, R8 ;  /* 0x0000000609087224 */ /* 0x000fe400078e0208 */
.L_x_93:
[----:B------:R-:W-:Y:S05]  /*4960*/  BRA.U UP1, `(.L_x_94) ;  /* 0x0000000101107547 */ /* 0x000fea000b800000 */
[----:B------:R-:W-:Y:S04]  /*4970*/  MOV R0, UR6 ;  /* 0x0000000600007c02 */ /* 0x000fe80008000f00 */
[----:B------:R-:W-:Y:S04]  /*4980*/  SHF.L.U32 R3, R0, 0x1f, RZ ;  /* 0x0000001f00037819 */ /* 0x000fe800000006ff */
[----:B------:R-:W2:Y:S02]  /*4990*/  SYNCS.PHASECHK.TRANS64.TRYWAIT P0, [UR7+0xf8], R3 ;  /* 0x0000f803ff0075a7 */ /* 0x000ea40008001107 */
[----:B--2---:R-:W-:Y:S05]  /*49a0*/  @!P0 BRA `(.L_x_95) ;  /* 0x0000007800e48947 */ /* 0x004fea0003800000 */
.L_x_94:
[----:B------:R-:W-:Y:S02]  /*49b0*/  R2UR UR35, R21 ;  /* 0x00000000152372ca */ /* 0x000fe400000e0000 */
[----:B------:R-:W-:Y:S02]  /*49c0*/  R2UR UR34, R20 ;  /* 0x00000000142272ca */ /* 0x000fe400000e0000 */
[----:B------:R-:W-:Y:S02]  /*49d0*/  ISETP.NE.U32.AND P2, PT, RZ, UR4, PT ;  /* 0x00000004ff007c0c */ /* 0x000fe4000bf45070 */
[----:B------:R-:W-:Y:S02]  /*49e0*/  SHF.L.U32 R12, R31, 0x1f, RZ ;  /* 0x0000001f1f0c7819 */ /* 0x000fe400000006ff */
[----:B------:R-:W-:Y:S05]  /*49f0*/  ISETP.NE.AND.EX P2, PT, RZ, UR5, PT, P2 ;  /* 0x00000005ff007c0c */ /* 0x000fea000bf45320 */
[----:B------:R-:W-:Y:S02]  /*4a00*/  USHF.L.U32 UR35, UR35, 0x7, URZ ;  /* 0x0000000723237899 */ /* 0x000fe400080006ff */
[----:B------:R-:W-:Y:S01]  /*4a10*/  USHF.L.U32 UR34, UR34, 0x8, URZ ;  /* 0x0000000822227899 */ /* 0x000fe200080006ff */
[----:B------:R-:W-:Y:S11]  /*4a20*/  BRA.U !UP3, `(.L_x_96) ;  /* 0x000000010b347547 */ /* 0x000ff6000b800000 */
[----:B------:R-:W-:Y:S01]  /*4a30*/  UPLOP3.LUT UP0, UPT, UPT, UPT, UP2, 0x80, 0x8 ;  /* 0x000000000008789c */ /* 0x000fe20003f0f020 */
[----:B--2---:R-:W-:Y:S02]  /*4a40*/  HFMA2 R0, -RZ, RZ, 0, 5.9604644775390625e-08 ;  /* 0x00000001ff007431 */ /* 0x004fe400000001ff */
[----:B------:R-:W-:Y:S03]  /*4a50*/  IMAD.MOV.U32 R171, RZ, RZ, 0x1 ;  /* 0x00000001ffab7424 */ /* 0x000fe600078e00ff */
[----:B------:R-:W-:Y:S05]  /*4a60*/  PLOP3.LUT P0, PT, PT, PT, UP0, 0x80, 0x8 ;  /* 0x000000000008781c */ /* 0x000fea0003f0f008 */
[----:B------:R-:W2:Y:S01]  /*4a70*/  @UP0 LDCU.64 UR10, c[0x0][0x888] ;  /* 0x00011100ff0a07ac */ /* 0x000ea20008000a00 */
[----:B------:R-:W-:Y:S07]  /*4a80*/  @UP0 UIMAD UR8, UR36, UR4, URZ ;  /* 0x00000004240802a4 */ /* 0x000fee000f8e02ff */
[----:B------:R-:W-:Y:S01]  /*4a90*/  @!P0 PRMT R171, R0, 0x7610, R171 ;  /* 0x0000761000ab8816 */ /* 0x000fe200000000ab */
[----:B--2---:R-:W-:Y:S03]  /*4aa0*/  @UP0 UIMAD.WIDE UR10, UR8, 0x4, UR10 ;  /* 0x00000004080a08a5 */ /* 0x004fe6000f8e020a */
[----:B------:R-:W2:Y:S03]  /*4ab0*/  @!UP0 LDCU UR8, c[0x0][0x880] ;  /* 0x00011000ff0887ac */ /* 0x000ea60008000800 */
[----:B------:R-:W-:Y:S01]  /*4ac0*/  IMAD.U32 R10, RZ, RZ, UR10 ;  /* 0x0000000aff0a7e24 */ /* 0x000fe2000f8e00ff */
[----:B------:R-:W-:Y:S05]  /*4ad0*/  MOV R11, UR11 ;  /* 0x0000000b000b7c02 */ /* 0x000fea0008000f00 */
[----:B-----5:R4:W5:Y:S02]  /*4ae0*/  @P0 LDG.E R81, desc[UR46][R10.64] ;  /* 0x0000002e0a510981 */ /* 0x020964000c1e1900 */
[----:B--2-4-:R-:W-:Y:S07]  /*4af0*/  @!P0 IMAD.U32 R81, RZ, RZ, UR8 ;  /* 0x00000008ff518e24 */ /* 0x014fee000f8e00ff */
.L_x_96:
[----:B-----5:R-:W-:Y:S01]  /*4b00*/  @!P2 FSETP.EQ.AND P0, PT, R81, RZ, PT ;  /* 0x000000ff5100a20b */ /* 0x020fe20003f02000 */
[----:B------:R-:W-:Y:S01]  /*4b10*/  @!UPT UIADD3 URZ, UPT, UPT, URZ, URZ, URZ ;  /* 0x000000fffffff290 */ /* 0x000fe2000fffe0ff */
[----:B------:R-:W-:Y:S11]  /*4b20*/  @!P2 BRA `(.L_x_97) ;  /* 0x000000000014a947 */ /* 0x000ff60003800000 */
[----:B------:R-:W-:Y:S02]  /*4b30*/  LOP3.LUT P2, RZ, R171, 0xff, RZ, 0xc0, !PT ;  /* 0x000000ffabff7812 */ /* 0x000fe4000784c0ff */
[----:B------:R-:W-:Y:S04]  /*4b40*/  PLOP3.LUT P0, PT, PT, PT, UP0, 0x80, 0x8 ;  /* 0x000000000008781c */ /* 0x000fe80003f0f008 */
[----:B------:R-:W-:Y:S07]  /*4b50*/  PLOP3.LUT P0, PT, P0, PT, PT, 0x8, 0x80 ;  /* 0x000000000080781c */ /* 0x000fee000070e170 */
[----:B------:R-:W-:Y:S11]  /*4b60*/  @P2 FSETP.EQ.AND P0, PT, R81, RZ, PT ;  /* 0x000000ff5100220b */ /* 0x000ff60003f02000 */
[----:B------:R-:W-:Y:S02]  /*4b70*/  @!UPT UIADD3 URZ, UPT, UPT, URZ, URZ, URZ ;  /* 0x000000fffffff290 */ /* 0x000fe4000fffe0ff */
.L_x_97:
[----:B------:R-:W4:Y:S01]  /*4b80*/  SYNCS.PHASECHK.TRANS64.TRYWAIT P2, [UR7+0xd0], R12 ;  /* 0x0000d00cff0075a7 */ /* 0x000f220008041107 */
[----:B------:R-:W-:Y:S04]  /*4b90*/  ELECT P4, URZ, PT ;  /* 0x0000000000ff782f */ /* 0x000fe80003880000 */
[----:B------:R-:W-:Y:S11]  /*4ba0*/  PLOP3.LUT P4, PT, P0, P4, PT, 0xf2, 0x2f ;  /* 0x00000000002f781c */ /* 0x000ff60000789e72 */
[----:B------:R-:W-:Y:S02]  /*4bb0*/  @!UPT UIADD3 URZ, UPT, UPT, URZ, URZ, URZ ;  /* 0x000000fffffff290 */ /* 0x000fe4000fffe0ff */
[----:B-1----:R-:W-:Y:S05]  /*4bc0*/  @!P4 IADD3 R9, P0, PT, R32, 0x580, RZ ;  /* 0x000005802009c810 */ /* 0x002fea0007f1e0ff */
[----:B--2---:R-:W-:Y:S01]  /*4bd0*/  @!P4 IMAD.X R0, RZ, RZ, R33, P0 ;  /* 0x000000ffff00c224 */ /* 0x004fe200000e0621 */
[----:B----4-:R-:W-:Y:S07]  /*4be0*/  @!P2 BRA `(.L_x_98) ;  /* 0x00000078006ca947 */ /* 0x010fee0003800000 */
.L_x_195:
[----:B------:R-:W-:Y:S01]  /*4bf0*/  @!P4 R2UR UR8, R0 ;  /* 0x000000000008c2ca */ /* 0x000fe200000e0000 */
[----:B------:R-:W-:Y:S01]  /*4c00*/  VOTEU.ALL UP1, P4 ;  /* 0x0000000000ff7886 */ /* 0x000fe20002020000 */
[----:B------:R-:W-:Y:S01]  /*4c10*/  @!P4 R2UR UR9, R9 ;  /* 0x000000000909c2ca */ /* 0x000fe200000e0000 */
[----:B------:R-:W-:Y:S01]  /*4c20*/  @!P4 IMAD.MOV.U32 R0, RZ, RZ, 0x2000 ;  /* 0x00002000ff00c424 */ /* 0x000fe200078e00ff */
[----:B------:R-:W-:Y:S01]  /*4c30*/  UMOV UR10, 0x0 ;  /* 0x00000000000a7882 */ /* 0x000fe20000000000 */
[----:B------:R-:W-:Y:S01]  /*4c40*/  UMOV UR11, 0x10000000 ;  /* 0x10000000000b7882 */ /* 0x000fe20000000000 */
[----:B------:R-:W-:Y:S01]  /*4c50*/  @!UP1 UIADD3 UR32, UPT, UPT, UR7, 0x200, URZ ;  /* 0x0000020007209890 */ /* 0x000fe2000fffe0ff */
[----:B------:R-:W-:Y:S01]  /*4c60*/  @!P4 IADD3 R9, P0, PT, R32, 0x580, RZ ;  /* 0x000005802009c810 */ /* 0x000fe20007f1e0ff */
[----:B------:R-:W-:Y:S05]  /*4c70*/  VOTEU.ALL UP1, P4 ;  /* 0x0000000000ff7886 */ /* 0x000fea0002020000 */
[----:B------:R-:W-:Y:S01]  /*4c80*/  IMAD.U32 R11, RZ, RZ, UR8 ;  /* 0x00000008ff0b7e24 */ /* 0x000fe2000f8e00ff */
[----:B------:R-:W-:Y:S01]  /*4c90*/  UPRMT UR8, UR37, 0x654, UR33 ;  /* 0x0000065425087896 */ /* 0x000fe20008000021 */
[----:B------:R-:W-:Y:S03]  /*4ca0*/  IMAD.U32 R10, RZ, RZ, UR9 ;  /* 0x00000009ff0a7e24 */ /* 0x000fe6000f8e00ff */
[----:B------:R-:W-:Y:S02]  /*4cb0*/  @!P4 R2UR UR15, R11 ;  /* 0x000000000b0fc2ca */ /* 0x000fe400000e0000 */
[----:B------:R-:W-:Y:S11]  /*4cc0*/  @!P4 R2UR UR14, R10 ;  /* 0x000000000a0ec2ca */ /* 0x000ff600000e0000 */
[----:B------:R-:W-:Y:S02]  /*4cd0*/  @!UPT UIADD3 URZ, UPT, UPT, URZ, URZ, URZ ;  /* 0x000000fffffff290 */ /* 0x000fe4000fffe0ff */
[----:B------:R2:W-:Y:S01]  /*4ce0*/  @!UP1 UTMALDG.3D [UR32], [UR14], desc[UR10] ;  /* 0x00000a200e0095b4 */ /* 0x0005e20008011000 */
[----:B------:R4:W-:Y:S01]  /*4cf0*/  @!P4 SYNCS.ARRIVE.TRANS64.RED.A0TR RZ, [UR7+0xb0], R0 ;  /* 0x0000b000ffffc9a7 */ /* 0x0009e20008300407 */
[----:B------:R-:W-:Y:S01]  /*4d00*/  SYNCS.ARRIVE.TRANS64.RED.A1T0 RZ, [UR8], RZ ;  /* 0x000000ffffff79a7 */ /* 0x000fe20008100408 */
[----:B----4-:R-:W-:Y:S01]  /*4d10*/  @!P4 IMAD.X R0, RZ, RZ, R33, P0 ;  /* 0x000000ffff00c224 */ /* 0x010fe200000e0621 */
[----:B------:R-:W4:Y:S02]  /*4d20*/  SYNCS.PHASECHK.TRANS64.TRYWAIT P2, [UR7+0xd8], R12 ;  /* 0x0000d80cff0075a7 */ /* 0x000f240008041107 */
[----:B--2-4-:R-:W-:Y:S05]  /*4d30*/  @!P2 BRA `(.L_x_99) ;  /* 0x000000780030a947 */ /* 0x014fea0003800000 */
.L_x_197:
        /* <DEDUP_REMOVED lines=8> */
[----:B------:R-:W-:Y:S01]  /*4dc0*/  @!UP1 UIADD3 UR24, UPT, UPT, UR7, 0x2200, URZ ;  /* 0x0000220007189890 */ /* 0x000fe2000fffe0ff */
[----:B------:R-:W-:Y:S01]  /*4dd0*/  VOTEU.ALL UP1, P4 ;  /* 0x0000000000ff7886 */ /* 0x000fe20002020000 */
[----:B------:R-:W-:Y:S01]  /*4de0*/  UMOV UR27, UR35 ;  /* 0x00000023001b7c82 */ /* 0x000fe20008000000 */
[----:B------:R-:W-:Y:S02]  /*4df0*/  UMOV UR28, UR36 ;  /* 0x00000024001c7c82 */ /* 0x000fe40008000000 */
[----:B------:R-:W-:Y:S01]  /*4e00*/  IMAD.U32 R11, RZ, RZ, UR8 ;  /* 0x00000008ff0b7e24 */ /* 0x000fe2000f8e00ff */
[----:B------:R-:W-:Y:S01]  /*4e10*/  UPRMT UR8, UR37, 0x654, UR25 ;  /* 0x0000065425087896 */ /* 0x000fe20008000019 */
[----:B------:R-:W-:Y:S02]  /*4e20*/  IMAD.U32 R10, RZ, RZ, UR9 ;  /* 0x00000009ff0a7e24 */ /* 0x000fe4000f8e00ff */
[----:B------:R-:W-:Y:S01]  /*4e30*/  @!P4 IMAD.X R20, RZ, RZ, R33, P0 ;  /* 0x000000ffff14c224 */ /* 0x000fe200000e0621 */
[----:B------:R-:W-:Y:S02]  /*4e40*/  @!P4 R2UR UR15, R11 ;  /* 0x000000000b0fc2ca */ /* 0x000fe400000e0000 */
[----:B------:R-:W-:Y:S11]  /*4e50*/  @!P4 R2UR UR14, R10 ;  /* 0x000000000a0ec2ca */ /* 0x000ff600000e0000 */
[----:B------:R-:W-:Y:S02]  /*4e60*/  @!UPT UIADD3 URZ, UPT, UPT, URZ, URZ, URZ ;  /* 0x000000fffffff290 */ /* 0x000fe4000fffe0ff */
[----:B------:R2:W-:Y:S01]  /*4e70*/  @!UP1 UTMALDG.3D [UR24], [UR14], desc[UR10] ;  /* 0x00000a180e0095b4 */ /* 0x0005e20008011000 */
[----:B------:R2:W-:Y:S01]  /*4e80*/  @!P4 SYNCS.ARRIVE.TRANS64.RED.A0TR RZ, [UR7+0xb8], R0 ;  /* 0x0000b800ffffc9a7 */ /* 0x0005e20008300407 */
[----:B------:R-:W-:Y:S01]  /*4e90*/  SYNCS.ARRIVE.TRANS64.RED.A1T0 RZ, [UR8], RZ ;  /* 0x000000ffffff79a7 */ /* 0x000fe20008100408 */
[----:B------:R-:W4:Y:S02]  /*4ea0*/  SYNCS.PHASECHK.TRANS64.TRYWAIT P2, [UR7+0xe0], R12 ;  /* 0x0000e00cff0075a7 */ /* 0x000f240008041107 */
[----:B--2-4-:R-:W-:Y:S05]  /*4eb0*/  @!P2 BRA `(.L_x_100) ;  /* 0x0000007400e8a947 */ /* 0x014fea0003800000 */
.L_x_199:
[----:B------:R-:W2:Y:S01]  /*4ec0*/  LDC.64 R14, c[0x0][0xb10] ;  /* 0x0002c400ff0e7b82 */ /* 0x000ea20000000a00 */
[----:B------:R-:W-:Y:S01]  /*4ed0*/  @!P4 R2UR UR8, R20 ;  /* 0x000000001408c2ca */ /* 0x000fe200000e0000 */
[----:B------:R-:W-:Y:S01]  /*4ee0*/  VOTEU.ALL UP1, P4 ;  /* 0x0000000000ff7886 */ /* 0x000fe20002020000 */
[----:B------:R-:W-:Y:S01]  /*4ef0*/  @!P4 R2UR UR9, R21 ;  /* 0x000000001509c2ca */ /* 0x000fe200000e0000 */
[----:B------:R-:W-:Y:S01]  /*4f00*/  UMOV UR10, 0x0 ;  /* 0x00000000000a7882 */ /* 0x000fe20000000000 */
[----:B------:R-:W-:Y:S03]  /*4f10*/  UMOV UR11, 0x10000000 ;  /* 0x10000000000b7882 */ /* 0x000fe60000000000 */
[----:B------:R-:W4:Y:S01]  /*4f20*/  LDC.64 R10, c[0x0][0xb18] ;  /* 0x0002c600ff0a7b82 */ /* 0x000f220000000a00 */
[----:B------:R-:W-:Y:S01]  /*4f30*/  @!UP1 UIADD3 UR18, UPT, UPT, UR34, 0x80, URZ ;  /* 0x0000008022129890 */ /* 0x000fe2000fffe0ff */
[----:B------:R-:W-:Y:S01]  /*4f40*/  @P3 SHF.R.U32.HI R28, RZ, 0x10, R25 ;  /* 0x00000010ff1c3819 */ /* 0x000fe20000011619 */
[----:B------:R-:W-:Y:S01]  /*4f50*/  @!UP1 UIADD3 UR16, UPT, UPT, UR7, 0x4200, URZ ;  /* 0x0000420007109890 */ /* 0x000fe2000fffe0ff */
[----:B------:R-:W-:Y:S01]  /*4f60*/  VIADD R30, R30, 0x1 ;  /* 0x000000011e1e7836 */ /* 0x000fe20000000000 */
[----:B------:R-:W-:Y:S03]  /*4f70*/  VOTEU.ALL UP1, P4 ;  /* 0x0000000000ff7886 */ /* 0x000fe60002020000 */
[----:B------:R-:W5:Y:S01]  /*4f80*/  @!P1 LDC R0, c[0x0][0xb20] ;  /* 0x0002c800ff009b82 */ /* 0x000f620000000800 */
[----:B------:R-:W-:Y:S01]  /*4f90*/  UMOV UR19, UR35 ;  /* 0x0000002300137c82 */ /* 0x000fe20008000000 */
[----:B------:R-:W-:Y:S01]  /*4fa0*/  IMAD.U32 R21, RZ, RZ, UR8 ;  /* 0x00000008ff157e24 */ /* 0x000fe2000f8e00ff */
[----:B------:R-:W-:Y:S05]  /*4fb0*/  UMOV UR20, UR36 ;  /* 0x0000002400147c82 */ /* 0x000fea0008000000 */
[----:B-1----:R-:W1:Y:S01]  /*4fc0*/  @!P1 LDC R3, c[0x0][0xb0c] ;  /* 0x0002c300ff039b82 */ /* 0x002e620000000800 */
[----:B------:R-:W-:Y:S01]  /*4fd0*/  IMAD.U32 R20, RZ, RZ, UR9 ;  /* 0x00000009ff147e24 */ /* 0x000fe2000f8e00ff */
[----:B------:R-:W-:Y:S01]  /*4fe0*/  UPRMT UR8, UR37, 0x654, UR17 ;  /* 0x0000065425087896 */ /* 0x000fe20008000011 */
[----:B------:R-:W-:Y:S03]  /*4ff0*/  @!P4 R2UR UR15, R21 ;  /* 0x00000000150fc2ca */ /* 0x000fe600000e0000 */
[----:B------:R-:W-:Y:S01]  /*5000*/  @!P4 R2UR UR14, R20 ;  /* 0x00000000140ec2ca */ /* 0x000fe200000e0000 */
[----:B------:R-:W-:Y:S11]  /*5010*/  @!P4 IMAD.MOV.U32 R20, RZ, RZ, 0x2000 ;  /* 0x00002000ff14c424 */ /* 0x000ff600078e00ff */
[----:B------:R-:W-:Y:S01]  /*5020*/  @!UPT UIADD3 URZ, UPT, UPT, URZ, URZ, URZ ;  /* 0x000000fffffff290 */ /* 0x000fe2000fffe0ff */
[----:B------:R1:W-:Y:S01]  /*5030*/  @!UP1 UTMALDG.3D [UR16], [UR14], desc[UR10] ;  /* 0x00000a100e0095b4 */ /* 0x0003e20008011000 */
[----:B------:R1:W-:Y:S02]  /*5040*/  @!P4 SYNCS.ARRIVE.TRANS64.RED.A0TR RZ, [UR7+0xc0], R20 ;  /* 0x0000c014ffffc9a7 */ /* 0x0003e40008300407 */
[----:B-1----:R-:W-:Y:S01]  /*5050*/  @!P1 ISETP.NE.AND P2, PT, R3, 0x1, PT ;  /* 0x000000010300980c */ /* 0x002fe20003f45270 */
[C---:B--2---:R-:W-:Y:S01]  /*5060*/  @!P1 IMAD.HI.U32 R14, R13.reuse, R14, RZ ;  /* 0x0000000e0d0e9227 */ /* 0x044fe200078e00ff */
[----:B----4-:R-:W-:Y:S03]  /*5070*/  @!P1 ISETP.NE.AND P0, PT, R10, 0x1, PT ;  /* 0x000000010a00980c */ /* 0x010fe60003f05270 */
[C---:B------:R-:W-:Y:S01]  /*5080*/  @!P1 IMAD.HI.U32 R11, R8.reuse, R11, RZ ;  /* 0x0000000b080b9227 */ /* 0x040fe200078e00ff */
[----:B------:R-:W-:Y:S04]  /*5090*/  @!P1 SHF.R.U32.HI R14, RZ, R15, R14 ;  /* 0x0000000fff0e9219 */ /* 0x000fe8000001160e */
[----:B-----5:R-:W-:Y:S01]  /*50a0*/  @!P1 SHF.R.U32.HI R9, RZ, R0, R11 ;  /* 0x00000000ff099219 */ /* 0x020fe2000001160b */
[----:B------:R-:W-:Y:S01]  /*50b0*/  SYNCS.ARRIVE.TRANS64.RED.A1T0 RZ, [UR8], RZ ;  /* 0x000000ffffff79a7 */ /* 0x000fe20008100408 */
[----:B------:R-:W-:Y:S02]  /*50c0*/  @!P1 SEL R14, R13, R14, !P2 ;  /* 0x0000000e0d0e9207 */ /* 0x000fe40005000000 */
[----:B------:R-:W-:Y:S01]  /*50d0*/  @!P1 SEL R9, R8, R9, !P0 ;  /* 0x0000000908099207 */ /* 0x000fe20004000000 */
[----:B------:R-:W1:Y:S04]  /*50e0*/  SYNCS.PHASECHK.TRANS64.TRYWAIT P5, [UR7+0xe8], R12 ;  /* 0x0000e80cff0075a7 */ /* 0x000e6800080a1107 */
[----:B------:R-:W-:Y:S02]  /*50f0*/  @!P1 IMAD.IADD R0, R9, 0x1, -R14 ;  /* 0x0000000109009824 */ /* 0x000fe400078e0a0e */
[----:B------:R-:W-:Y:S02]  /*5100*/  @!P1 IMAD.IADD R9, R14, 0x1, -R9 ;  /* 0x000000010e099824 */ /* 0x000fe400078e0a09 */
[----:B------:R-:W-:Y:S02]  /*5110*/  @!P1 IMAD R13, R0, R3, R13 ;  /* 0x00000003000d9224 */ /* 0x000fe400078e020d */
[----:B------:R-:W-:Y:S01]  /*5120*/  @!P1 IMAD R8, R9, R10, R8 ;  /* 0x0000000a09089224 */ /* 0x000fe200078e0208 */
[----:B-1----:R-:W-:Y:S06]  /*5130*/  @!P5 BRA `(.L_x_101) ;  /* 0x000000740060d947 */ /* 0x002fec0003800000 */
.L_x_201:
[----:B-1----:R-:W-:Y:S01]  /*5140*/  @!P4 IADD3 R3, P0, PT, R32, 0x580, RZ ;  /* 0x000005802003c810 */ /* 0x002fe20007f1e0ff */
[----:B------:R-:W-:Y:S01]  /*5150*/  VOTEU.ALL UP1, P4 ;  /* 0x0000000000ff7886 */ /* 0x000fe20002020000 */
[----:B------:R-:W-:Y:S01]  /*5160*/  UMOV UR18, 0x0 ;  /* 0x0000000000127882 */ /* 0x000fe20000000000 */
[----:B------:R-:W-:Y:S01]  /*5170*/  UMOV UR19, 0x10000000 ;  /* 0x1000000000137882 */ /* 0x000fe20000000000 */
[----:B------:R-:W-:Y:S01]  /*5180*/  @!P4 R2UR UR9, R3 ;  /* 0x000000000309c2ca */ /* 0x000fe200000e0000 */
[----:B------:R-:W-:Y:S01]  /*5190*/  @!P4 IMAD.X R0, RZ, RZ, R33, P0 ;  /* 0x000000ffff00c224 */ /* 0x000fe200000e0621 */
[----:B------:R-:W-:Y:S01]  /*51a0*/  @!UP1 UIADD3 UR10, UPT, UPT, UR34, 0xc0, URZ ;  /* 0x000000c0220a9890 */ /* 0x000fe2000fffe0ff */
[----:B------:R-:W-:Y:S01]  /*51b0*/  ISETP.NE.AND P0, PT, R30, 0x2, PT ;  /* 0x000000021e00780c */ /* 0x000fe20003f05270 */
[----:B------:R-:W-:Y:S01]  /*51c0*/  UMOV UR11, UR35 ;  /* 0x00000023000b7c82 */ /* 0x000fe20008000000 */
[----:B------:R-:W-:Y:S01]  /*51d0*/  UMOV UR12, UR36 ;  /* 0x00000024000c7c82 */ /* 0x000fe20008000000 */
[----:B------:R-:W-:Y:S01]  /*51e0*/  @!P4 R2UR UR8, R0 ;  /* 0x000000000008c2ca */ /* 0x000fe200000e0000 */
[----:B------:R-:W-:Y:S01]  /*51f0*/  IMAD.IADD R20, R8, 0x1, R147 ;  /* 0x0000000108147824 */ /* 0x000fe200078e0293 */
[----:B------:R-:W-:Y:S01]  /*5200*/  @P3 R2UR UR36, R28 ;  /* 0x000000001c2432ca */ /* 0x000fe200000e0000 */
[----:B------:R-:W-:Y:S01]  /*5210*/  IMAD.IADD R21, R13, 0x1, R170 ;  /* 0x000000010d157824 */ /* 0x000fe200078e02aa */
[----:B------:R-:W-:Y:S02]  /*5220*/  SEL R0, RZ, 0x1, P0 ;  /* 0x00000001ff007807 */ /* 0x000fe40000000000 */
[----:B------:R-:W-:Y:S01]  /*5230*/  LOP3.LUT R31, R31, 0x1, RZ, 0x3c, !PT ;  /* 0x000000011f1f7812 */ /* 0x000fe200078e3cff */
[----:B------:R-:W-:Y:S01]  /*5240*/  IMAD.U32 R10, RZ, RZ, UR9 ;  /* 0x00000009ff0a7e24 */ /* 0x000fe2000f8e00ff */
[----:B------:R-:W-:Y:S01]  /*5250*/  @!UP1 UIADD3 UR9, UPT, UPT, UR7, 0xc8, URZ ;  /* 0x000000c807099890 */ /* 0x000fe2000fffe0ff */
[----:B------:R-:W-:Y:S02]  /*5260*/  LOP3.LUT R29, R29, R0, RZ, 0x3c, !PT ;  /* 0x000000001d1d7212 */ /* 0x000fe400078e3cff */
[----:B------:R-:W-:Y:S02]  /*5270*/  SEL R30, R30, RZ, P0 ;  /* 0x000000ff1e1e7207 */ /* 0x000fe40000000000 */
[----:B------:R-:W-:Y:S01]  /*5280*/  IMAD.U32 R11, RZ, RZ, UR8 ;  /* 0x00000008ff0b7e24 */ /* 0x000fe2000f8e00ff */
[----:B------:R-:W-:Y:S01]  /*5290*/  @!P4 R2UR UR14, R10 ;  /* 0x000000000a0ec2ca */ /* 0x000fe200000e0000 */
[----:B------:R-:W-:Y:S01]  /*52a0*/  @!UP1 UIADD3 UR8, UPT, UPT, UR7, 0x6200, URZ ;  /* 0x0000620007089890 */ /* 0x000fe2000fffe0ff */
[----:B------:R-:W-:Y:S02]  /*52b0*/  VOTEU.ALL UP1, P4 ;  /* 0x0000000000ff7886 */ /* 0x000fe40002020000 */
[----:B------:R-:W-:Y:S11]  /*52c0*/  @!P4 R2UR UR15, R11 ;  /* 0x000000000b0fc2ca */ /* 0x000ff600000e0000 */
[----:B------:R-:W-:Y:S02]  /*52d0*/  @!UPT UIADD3 URZ, UPT, UPT, URZ, URZ, URZ ;  /* 0x000000fffffff290 */ /* 0x000fe4000fffe0ff */
[----:B------:R2:W-:Y:S01]  /*52e0*/  @!UP1 UTMALDG.3D [UR8], [UR14], desc[UR18] ;  /* 0x000012080e0095b4 */ /* 0x0005e20008011000 */
[----:B------:R2:W-:Y:S01]  /*52f0*/  @!P4 SYNCS.ARRIVE.TRANS64.RED.A0TR RZ, [UR7+0xc8], R23 ;  /* 0x0000c817ffffc9a7 */ /* 0x0005e20008300407 */
[----:B------:R-:W-:Y:S01]  /*5300*/  UPLOP3.LUT UP1, UPT, UPT, UPT, UPT, 0x80, 0x8 ;  /* 0x000000000008789c */ /* 0x000fe20003f2f070 */
[----:B------:R-:W-:Y:S01]  /*5310*/  SYNCS.ARRIVE.TRANS64.RED.A1T0 RZ, [UR13], RZ ;  /* 0x000000ffffff79a7 */ /* 0x000fe2000810040d */
[----:B------:R-:W-:Y:S09]  /*5320*/  @P3 BRA `(.L_x_102) ;  /* 0xfffffff000943947 */ /* 0x000ff2000383ffff */
[----:B------:R-:W-:-:S04]  /*5330*/  SHF.L.U32 R3, R31, 0x1f, RZ ;  /* 0x0000001f1f037819 */ /* 0x000fc800000006ff */
[----:B------:R-:W1:Y:S02]  /*5340*/  SYNCS.PHASECHK.TRANS64.TRYWAIT P0, [UR7+0xd0], R3 ;  /* 0x0000d003ff0075a7 */ /* 0x000e640008001107 */
[----:B-1----:R-:W-:Y:S05]  /*5350*/  @!P0 BRA `(.L_x_103) ;  /* 0x0000007000f08947 */ /* 0x002fea0003800000 */
.L_x_203:
[----:B------:R-:W4:Y:S02]  /*5360*/  SYNCS.PHASECHK.TRANS64.TRYWAIT P0, [UR7+0xd8], R3 ;  /* 0x0000d803ff0075a7 */ /* 0x000f240008001107 */
[----:B----4-:R-:W-:Y:S05]  /*5370*/  @!P0 BRA `(.L_x_104) ;  /* 0x0000007400008947 */ /* 0x010fea0003800000 */
.L_x_205:
[----:B------:R-:W4:Y:S02]  /*5380*/  SYNCS.PHASECHK.TRANS64.TRYWAIT P0, [UR7+0xe0], R3 ;  /* 0x0000e003ff0075a7 */ /* 0x000f240008001107 */
[----:B----4-:R-:W-:Y:S05]  /*5390*/  @!P0 BRA `(.L_x_105) ;  /* 0x0000007400108947 */ /* 0x010fea0003800000 */
.L_x_207:
[----:B-1----:R-:W-:-:S07]  /*53a0*/  MOV R0, UR7 ;  /* 0x0000000700007c02 */ /* 0x002fce0008000f00 */
.L_x_106:
[----:B-1----:R-:W-:-:S04]  /*53b0*/  SHF.L.U32 R3, R31, 0x1f, RZ ;  /* 0x0000001f1f037819 */ /* 0x002fc800000006ff */
[----:B------:R1:W4:Y:S03]  /*53c0*/  SYNCS.PHASECHK.TRANS64.TRYWAIT P0, [R0+URZ+0xe8], R3 ;  /* 0x0000e803000075a7 */ /* 0x00032600080011ff */
[----:B----4-:R-:W-:Y:S05]  /*53d0*/  @!P0 NANOSLEEP.SYNCS 0x989680 ;  /* 0x009896800000895d */ /* 0x010fea0003900000 */
[----:B------:R-:W4:Y:S02]  /*53e0*/  @!P0 SYNCS.PHASECHK.TRANS64 P0, [R0+URZ+0xe8], R3 ;  /* 0x0000e803000085a7 */ /* 0x000f2400080010ff */
[----:B--2-4-:R-:W-:Y:S05]  /*53f0*/  @P0 EXIT ;  /* 0x000000000000094d */ /* 0x014fea0003800000 */
[----:B------:R-:W-:Y:S05]  /*5400*/  BRA `(.L_x_106) ;  /* 0xfffffffc00e87947 */ /* 0x000fea000383ffff */
.L_x_91:
[----:B------:R-:W-:-:S06]  /*5410*/  UISETP.GE.AND UP1, UPT, UR10, 0x4, UPT ;  /* 0x000000040a00788c */ /* 0x000fcc000bf26270 */
[----:B------:R-:W-:-:S13]  /*5420*/  PLOP3.LUT P0, PT, PT, PT, UP1, 0x80, 0x8 ;  /* 0x000000000008781c */ /* 0x000fda0003f0f018 */
[----:B------:R-:W-:Y:S05]  /*5430*/  @!P0 EXIT ;  /* 0x000000000000894d */ /* 0x000fea0003800000 */
[----:B------:R-:W-:Y:S01]  /*5440*/  BAR.SYNC.DEFER_BLOCKING 0x6, 0xa0 ;  /* 0x0182800000007b1d */ /* 0x000fe20000010000 */
[C---:B------:R-:W-:Y:S01]  /*5450*/  IMAD.SHL.U32 R3, R185.reuse, 0x40, RZ ;  /* 0x00000040b9037824 */ /* 0x040fe200078e00ff */
[C---:B------:R-:W-:Y:S01]  /*5460*/  LOP3.LUT R189, R185.reuse, 0x60, RZ, 0xc0, !PT ;  /* 0x00000060b9bd7812 */ /* 0x040fe200078ec0ff */
[C---:B------:R-:W-:Y:S01]  /*5470*/  IMAD.SHL.U32 R172, R185.reuse, 0x8, RZ ;  /* 0x00000008b9ac7824 */ /* 0x040fe200078e00ff */
[C---:B------:R-:W-:Y:S01]  /*5480*/  LOP3.LUT R187, R185.reuse, 0x2, RZ, 0xc0, !PT ;  /* 0x00000002b9bb7812 */ /* 0x040fe200078ec0ff */
[----:B------:R-:W-:Y:S01]  /*5490*/  IMAD.U32 R79, R185, 0x10000, RZ ;  /* 0x00010000b94f7824 */ /* 0x000fe200078e00ff */
[----:B------:R-:W-:Y:S02]  /*54a0*/  UMOV UR49, 0x400 ;  /* 0x0000040000317882 */ /* 0x000fe40000000000 */
[----:B------:R-:W1:Y:S01]  /*54b0*/  LDC R177, c[0x0][0x370] ;  /* 0x0000dc00ffb17b82 */ /* 0x000e620000000800 */
[----:B------:R-:W-:Y:S01]  /*54c0*/  ULEA UR49, UR37, UR49, 0x18 ;  /* 0x0000003125317291 */ /* 0x000fe2000f8ec0ff */
[----:B------:R-:W-:Y:S01]  /*54d0*/  LOP3.LUT R5, R3, 0x180, RZ, 0xc0, !PT ;  /* 0x0000018003057812 */ /* 0x000fe200078ec0ff */
[----:B------:R-:W-:Y:S01]  /*54e0*/  HFMA2 R192, -RZ, RZ, 0, 0 ;  /* 0x00000000ffc07431 */ /* 0x000fe200000001ff */
[----:B------:R-:W-:Y:S01]  /*54f0*/  LOP3.LUT R79, R79, 0x600000, RZ, 0xc0, !PT ;  /* 0x006000004f4f7812 */ /* 0x000fe200078ec0ff */
[----:B------:R-:W-:Y:S01]  /*5500*/  UIADD3 UR4, UPT, UPT, UR49, 0x8200, URZ ;  /* 0x0000820031047890 */ /* 0x000fe2000fffe0ff */
[----:B------:R-:W-:Y:S01]  /*5510*/  LOP3.LUT R172, R5, 0x30, R172, 0xf8, !PT ;  /* 0x0000003005ac7812 */ /* 0x000fe200078ef8ac */
[----:B------:R-:W-:Y:S01]  /*5520*/  IMAD.MOV.U32 R76, RZ, RZ, RZ ;  /* 0x000000ffff4c7224 */ /* 0x000fe200078e00ff */
[----:B------:R-:W2:Y:S01]  /*5530*/  LDC R74, c[0x0][0xb0c] ;  /* 0x0002c300ff4a7b82 */ /* 0x000ea20000000800 */
[----:B------:R-:W-:-:S02]  /*5540*/  LOP3.LUT R185, R185, 0x4, RZ, 0xc0, !PT ;  /* 0x00000004b9b97812 */ /* 0x000fc400078ec0ff */
[----:B------:R-:W-:Y:S02]  /*5550*/  CS2R R182, SRZ ;  /* 0x0000000000b67805 */ /* 0x000fe4000001ff00 */
[----:B------:R-:W-:Y:S02]  /*5560*/  LOP3.LUT R172, R172, 0x1e40, R3, 0xf8, !PT ;  /* 0x00001e40acac7812 */ /* 0x000fe400078ef803 */
[----:B------:R-:W-:Y:S02]  /*5570*/  CS2R R180, SRZ ;  /* 0x0000000000b47805 */ /* 0x000fe4000001ff00 */
[----:B------:R-:W-:Y:S01]  /*5580*/  IADD3 R184, PT, PT, -R185, 0x2, RZ ;  /* 0x00000002b9b87810 */ /* 0x000fe20007ffe1ff */
[----:B------:R-:W-:Y:S01]  /*5590*/  IMAD.MOV R176, RZ, RZ, -R187 ;  /* 0x000000ffffb07224 */ /* 0x000fe200078e0abb */
[----:B------:R-:W-:Y:S01]  /*55a0*/  MOV R188, UR4 ;  /* 0x0000000400bc7c02 */ /* 0x000fe20008000f00 */
[----:B------:R-:W3:Y:S01]  /*55b0*/  LDC R174, c[0x0][0xb20] ;  /* 0x0002c800ffae7b82 */ /* 0x000ee20000000800 */
[----:B------:R-:W4:Y:S01]  /*55c0*/  LDS R0, [UR49+0x190] ;  /* 0x00019031ff007984 */ /* 0x000f220008000800 */
[----:B------:R-:W-:Y:S01]  /*55d0*/  VIADD R186, R172, UR49 ;  /* 0x00000031acba7c36 */ /* 0x000fe20008000000 */
[----:B------:R-:W1:Y:S01]  /*55e0*/  LDCU.64 UR52, c[0x0][0x348] ;  /* 0x00006900ff3477ac */ /* 0x000e620008000a00 */
[----:B------:R-:W-:-:S02]  /*55f0*/  IMAD.MOV R175, RZ, RZ, -R185 ;  /* 0x000000ffffaf7224 */ /* 0x000fc400078e0ab9 */
[----:B------:R-:W-:Y:S01]  /*5600*/  VIADD R186, R186, 0x200 ;  /* 0x00000200baba7836 */ /* 0x000fe20000000000 */
[----:B------:R-:W1:Y:S01]  /*5610*/  LDCU.64 UR38, c[0x0][0x888] ;  /* 0x00011100ff2677ac */ /* 0x000e620008000a00 */
[----:B------:R-:W1:Y:S01]  /*5620*/  LDC R73, c[0x0][0xb30] ;  /* 0x0002cc00ff497b82 */ /* 0x000e620000000800 */
[----:B------:R-:W1:Y:S01]  /*5630*/  LDCU.64 UR44, c[0x0][0x890] ;  /* 0x00011200ff2c77ac */ /* 0x000e620008000a00 */
[----:B------:R-:W-:-:S06]  /*5640*/  UIADD3 UR48, UPT, UPT, UR49, 0x200, URZ ;  /* 0x0000020031307890 */ /* 0x000fcc000fffe0ff */
[----:B------:R-:W1:Y:S08]  /*5650*/  LDC.64 R168, c[0x0][0xb10] ;  /* 0x0002c400ffa87b82 */ /* 0x000e700000000a00 */
[----:B------:R-:W1:Y:S08]  /*5660*/  LDC.64 R70, c[0x0][0xb18] ;  /* 0x0002c600ff467b82 */ /* 0x000e700000000a00 */
[----:B------:R-:W1:Y:S08]  /*5670*/  LDC.64 R68, c[0x0][0xb28] ;  /* 0x0002ca00ff447b82 */ /* 0x000e700000000a00 */
[----:B------:R-:W1:Y:S01]  /*5680*/  LDC.64 R166, c[0x0][0x8b0] ;  /* 0x00022c00ffa67b82 */ /* 0x000e620000000a00 */
[----:B----4-:R-:W-:-:S07]  /*5690*/  IMAD.IADD R79, R0, 0x1, R79 ;  /* 0x00000001004f7824 */ /* 0x010fce00078e024f */
[----:B------:R-:W4:Y:S08]  /*56a0*/  LDC.64 R164, c[0x0][0x8a8] ;  /* 0x00022a00ffa47b82 */ /* 0x000f300000000a00 */
[----:B--23--:R-:W1:Y:S02]  /*56b0*/  LDC R178, c[0x0][0x374] ;  /* 0x0000dd00ffb27b82 */ /* 0x00ce640000000800 */
.L_x_151:
[----:B------:R-:W-:Y:S02]  /*56c0*/  LEA R0, R192, UR49, 0x3 ;  /* 0x00000031c0007c11 */ /* 0x000fe4000f8e18ff */
[----:B------:R-:W-:Y:S02]  /*56d0*/  SHF.L.U32 R3, R182, 0x1f, RZ ;  /* 0x0000001fb6037819 */ /* 0x000fe400000006ff */
[----:B-1----:R-:W-:Y:S02]  /*56e0*/  LEA R16, R192, UR49, 0x4 ;  /* 0x00000031c0107c11 */ /* 0x002fe4000f8e20ff */
[----:B------:R-:W2:Y:S02]  /*56f0*/  SYNCS.PHASECHK.TRANS64.TRYWAIT P0, [R0+URZ+0x100], R3 ;  /* 0x00010003000075a7 */ /* 0x000ea400080011ff */
[----:B--2---:R-:W-:Y:S05]  /*5700*/  @!P0 BRA `(.L_x_107) ;  /* 0x00000070004c8947 */ /* 0x004fea0003800000 */
.L_x_208:
[----:B------:R-:W3:Y:S01]  /*5710*/  LDC.64 R12, c[0x0][0xb10] ;  /* 0x0002c400ff0c7b82 */ /* 0x000ee20000000a00 */
[----:B------:R-:W4:Y:S01]  /*5720*/  LDS.128 R16, [R16+0x170] ;  /* 0x0001700010107984 */ /* 0x000f220000000c00 */
[----:B-1----:R-:W-:Y:S01]  /*5730*/  ISETP.NE.AND P1, PT, R73, 0x1, PT ;  /* 0x000000014900780c */ /* 0x002fe20003f25270 */
[----:B--2---:R-:W-:Y:S01]  /*5740*/  VIADD R0, R0, 0x110 ;  /* 0x0000011000007836 */ /* 0x004fe20000000000 */
[----:B------:R-:W-:Y:S04]  /*5750*/  ISETP.GE.AND P0, PT, R72, 0x1, PT ;  /* 0x000000014800780c */ /* 0x000fe80003f06270 */
[----:B------:R-:W1:Y:S01]  /*5760*/  LDC.64 R10, c[0x0][0xb18] ;  /* 0x0002c600ff0a7b82 */ /* 0x000e620000000a00 */
[----:B------:R-:W-:Y:S01]  /*5770*/  PRMT R0, RZ, 0x654, R0 ;  /* 0x00000654ff007816 */ /* 0x000fe20000000000 */
[----:B------:R-:W-:Y:S01]  /*5780*/  @!PT LDS RZ, [RZ] ;  /* 0x00000000fffff984 */ /* 0x000fe20000000800 */
[----:B------:R-:W-:Y:S01]  /*5790*/  @!PT LDS RZ, [RZ] ;  /* 0x00000000fffff984 */ /* 0x000fe20000000800 */
[----:B------:R-:W-:Y:S01]  /*57a0*/  @!PT LDS RZ, [RZ] ;  /* 0x00000000fffff984 */ /* 0x000fe20000000800 */
[----:B------:R-:W-:Y:S01]  /*57b0*/  @!PT LDS RZ, [RZ] ;  /* 0x00000000fffff984 */ /* 0x000fe20000000800 */
[----:B------:R2:W-:Y:S06]  /*57c0*/  MEMBAR.ALL.CTA ;  /* 0x0000000000007992 */ /* 0x0005ec0000008000 */
[----:B--2---:R-:W2:Y:S01]  /*57d0*/  FENCE.VIEW.ASYNC.S ;  /* 0x00000000000073c6 */ /* 0x004ea20000000000 */
[----:B------:R-:W1:Y:S08]  /*57e0*/  @!P1 LDC R14, c[0x0][0xb20] ;  /* 0x0002c800ff0e9b82 */ /* 0x000e700000000800 */
[----:B------:R-:W1:Y:S01]  /*57f0*/  @!P1 LDC R9, c[0x0][0xb0c] ;  /* 0x0002c300ff099b82 */ /* 0x000e620000000800 */
[----:B--2---:R2:W-:Y:S01]  /*5800*/  SYNCS.ARRIVE.TRANS64.RED.A1T0 RZ, [R0+URZ], RZ ;  /* 0x000000ff00ff79a7 */ /* 0x0045e200081004ff */
[----:B----4-:R-:W-:Y:S04]  /*5810*/  LOP3.LUT P4, RZ, R18, 0x1, RZ, 0xc0, !PT ;  /* 0x0000000112ff7812 */ /* 0x010fe8000788c0ff */
[----:B------:R-:W-:Y:S09]  /*5820*/  P2R R190, PR, RZ, 0x10 ;  /* 0x00000010ffbe7803 */ /* 0x000ff20000000000 */
[----:B------:R-:W-:Y:S02]  /*5830*/  @P4 MOV R77, R16 ;  /* 0x00000010004d4202 */ /* 0x000fe40000000f00 */
[----:B------:R-:W-:Y:S01]  /*5840*/  @P4 LOP3.LUT R75, R17, 0xffff, RZ, 0xc0, !PT ;  /* 0x0000ffff114b4812 */ /* 0x000fe200078ec0ff */
[----:B--23--:R-:W-:Y:S06]  /*5850*/  @!P0 BRA `(.L_x_108) ;  /* 0x0000000000a48947 */ /* 0x00cfec0003800000 */
[----:B------:R-:W-:Y:S01]  /*5860*/  IMAD.HI.U32 R23, R178, R71, RZ ;  /* 0x00000047b2177227 */ /* 0x000fe200078e00ff */
[----:B------:R-:W-:Y:S02]  /*5870*/  ISETP.NE.AND P0, PT, R70, 0x1, PT ;  /* 0x000000014600780c */ /* 0x000fe40003f05270 */
[----:B------:R-:W-:Y:S01]  /*5880*/  ISETP.NE.AND P2, PT, R72, 0x1, PT ;  /* 0x000000014800780c */ /* 0x000fe20003f45270 */
[----:B------:R-:W-:Y:S01]  /*5890*/  IMAD.HI.U32 R22, R177, R168, RZ ;  /* 0x000000a8b1167227 */ /* 0x000fe200078e00ff */
[----:B------:R-:W-:Y:S02]  /*58a0*/  SHF.R.U32.HI R23, RZ, R174, R23 ;  /* 0x000000aeff177219 */ /* 0x000fe40000011617 */
[----:B------:R-:W-:Y:S01]  /*58b0*/  ISETP.NE.AND P3, PT, R74, 0x1, PT ;  /* 0x000000014a00780c */ /* 0x000fe20003f65270 */
[----:B------:R-:W-:Y:S01]  /*58c0*/  IMAD.HI.U32 R26, R77, R168, RZ ;  /* 0x000000a84d1a7227 */ /* 0x000fe200078e00ff */
[----:B------:R-:W-:Y:S02]  /*58d0*/  SHF.R.U32.HI R22, RZ, R169, R22 ;  /* 0x000000a9ff167219 */ /* 0x000fe40000011616 */
[----:B------:R-:W-:Y:S01]  /*58e0*/  SEL R3, R178, R23, !P0 ;  /* 0x00000017b2037207 */ /* 0x000fe20004000000 */
[----:B------:R-:W-:Y:S01]  /*58f0*/  IMAD.HI.U32 R23, R75, R71, RZ ;  /* 0x000000474b177227 */ /* 0x000fe200078e00ff */
[----:B------:R-:W-:Y:S02]  /*5900*/  SEL R7, R177, R22, !P3 ;  /* 0x00000016b1077207 */ /* 0x000fe40005800000 */
[----:B------:R-:W-:Y:S01]  /*5910*/  SHF.R.U32.HI R26, RZ, R169, R26 ;  /* 0x000000a9ff1a7219 */ /* 0x000fe2000001161a */
[-C--:B------:R-:W-:Y:S04]  /*5920*/  IMAD.HI.U32 R22, R3, R68.reuse, RZ ;  /* 0x0000004403167227 */ /* 0x080fe800078e00ff */
[----:B------:R-:W-:Y:S01]  /*5930*/  IMAD.HI.U32 R24, R7, R68, RZ ;  /* 0x0000004407187227 */ /* 0x000fe200078e00ff */
[-C--:B------:R-:W-:Y:S02]  /*5940*/  @P2 SHF.R.U32.HI R3, RZ, R69.reuse, R22 ;  /* 0x00000045ff032219 */ /* 0x080fe40000011616 */
[----:B------:R-:W-:Y:S02]  /*5950*/  SHF.R.U32.HI R22, RZ, R174, R23 ;  /* 0x000000aeff167219 */ /* 0x000fe40000011617 */
[----:B------:R-:W-:Y:S01]  /*5960*/  @P2 SHF.R.U32.HI R7, RZ, R69, R24 ;  /* 0x00000045ff072219 */ /* 0x000fe20000011618 */
[C---:B------:R-:W-:Y:S01]  /*5970*/  IMAD R2, R72.reuse, R3, RZ ;  /* 0x0000000348027224 */ /* 0x040fe200078e02ff */
[----:B------:R-:W-:Y:S02]  /*5980*/  SEL R5, R75, R22, !P0 ;  /* 0x000000164b057207 */ /* 0x000fe40004000000 */
[----:B------:R-:W-:Y:S01]  /*5990*/  SEL R3, R77, R26, !P3 ;  /* 0x0000001a4d037207 */ /* 0x000fe20005800000 */
[----:B------:R-:W-:Y:S01]  /*59a0*/  IMAD R4, R72, R7, RZ ;  /* 0x0000000748047224 */ /* 0x000fe200078e02ff */
[C---:B------:R-:W-:Y:S01]  /*59b0*/  ISETP.GE.AND P0, PT, R5.reuse, R2, PT ;  /* 0x000000020500720c */ /* 0x040fe20003f06270 */
[----:B------:R-:W-:Y:S03]  /*59c0*/  IMAD.HI.U32 R6, R5, R68, RZ ;  /* 0x0000004405067227 */ /* 0x000fe600078e00ff */
[----:B------:R-:W-:Y:S01]  /*59d0*/  ISETP.GE.OR P0, PT, R3, R4, P0 ;  /* 0x000000040300720c */ /* 0x000fe20000706670 */
[----:B------:R-:W-:Y:S01]  /*59e0*/  IMAD.MOV R4, RZ, RZ, -R3 ;  /* 0x000000ffff047224 */ /* 0x000fe200078e0a03 */
[-C--:B------:R-:W-:Y:S03]  /*59f0*/  SHF.R.U32.HI R6, RZ, R69.reuse, R6 ;  /* 0x00000045ff067219 */ /* 0x080fe60000011606 */
[----:B------:R-:W-:Y:S01]  /*5a00*/  IMAD R77, R74, R4, R77 ;  /* 0x000000044a4d7224 */ /* 0x000fe200078e024d */
[----:B------:R-:W-:Y:S05]  /*5a10*/  SEL R15, R5, R6, !P2 ;  /* 0x00000006050f7207 */ /* 0x000fea0005000000 */
[----:B------:R-:W-:Y:S02]  /*5a20*/  IMAD.MOV R6, RZ, RZ, -R15 ;  /* 0x000000ffff067224 */ /* 0x000fe400078e0a0f */
[C---:B------:R-:W-:Y:S04]  /*5a30*/  @!P0 IMAD.HI.U32 R2, R3.reuse, R68, RZ ;  /* 0x0000004403028227 */ /* 0x040fe800078e00ff */
[----:B------:R-:W-:Y:S01]  /*5a40*/  IMAD R6, R72, R6, R5 ;  /* 0x0000000648067224 */ /* 0x000fe200078e0205 */
[----:B------:R-:W-:Y:S04]  /*5a50*/  @!P0 SHF.R.U32.HI R2, RZ, R69, R2 ;  /* 0x00000045ff028219 */ /* 0x000fe80000011602 */
[----:B------:R-:W-:Y:S02]  /*5a60*/  @!P0 SEL R0, R3, R2, !P2 ;  /* 0x0000000203008207 */ /* 0x000fe40005000000 */
[----:B------:R-:W-:Y:S02]  /*5a70*/  IADD3 R2, PT, PT, -R5, RZ, RZ ;  /* 0x000000ff05027210 */ /* 0x000fe40007ffe1ff */
[----:B------:R-:W-:Y:S01]  /*5a80*/  @!P0 IADD3 R8, PT, PT, R15, -R0, RZ ;  /* 0x800000000f088210 */ /* 0x000fe20007ffe0ff */
[----:B------:R-:W-:Y:S02]  /*5a90*/  @!P0 IMAD R0, R7, R6, R0 ;  /* 0x0000000607008224 */ /* 0x000fe400078e0200 */
[----:B------:R-:W-:Y:S02]  /*5aa0*/  IMAD R75, R70, R2, R75 ;  /* 0x00000002464b7224 */ /* 0x000fe400078e024b */
[----:B------:R-:W-:Y:S02]  /*5ab0*/  @!P0 IMAD R5, R8, R72, R3 ;  /* 0x0000004808058224 */ /* 0x000fe400078e0203 */
[----:B------:R-:W-:Y:S04]  /*5ac0*/  @!P0 IMAD.MOV.U32 R3, RZ, RZ, R0 ;  /* 0x000000ffff038224 */ /* 0x000fe800078e0000 */
[----:B------:R-:W-:Y:S02]  /*5ad0*/  IMAD R77, R3, R74, R77 ;  /* 0x0000004a034d7224 */ /* 0x000fe400078e024d */
[----:B------:R-:W-:Y:S07]  /*5ae0*/  IMAD R75, R5, R70, R75 ;  /* 0x00000046054b7224 */ /* 0x000fee00078e024b */
.L_x_108:
[----:B-1----:R-:W-:Y:S01]  /*5af0*/  @!P1 ISETP.NE.AND P0, PT, R10, 0x1, PT ;  /* 0x000000010a00980c */ /* 0x002fe20003f05270 */
[----:B------:R-:W-:Y:S01]  /*5b00*/  @!P1 IMAD.HI.U32 R0, R77, R12, RZ ;  /* 0x0000000c4d009227 */ /* 0x000fe200078e00ff */
[----:B------:R-:W-:Y:S01]  /*5b10*/  @!P1 ISETP.NE.AND P2, PT, R9, 0x1, PT ;  /* 0x000000010900980c */ /* 0x000fe20003f45270 */
[----:B------:R-:W-:Y:S01]  /*5b20*/  ULOP3.LUT UP0, URZ, UR48, 0x1b0, URZ, 0xc0, !UPT ;  /* 0x000001b030ff7892 */ /* 0x000fe2000f80c0ff */
[----:B------:R-:W-:Y:S01]  /*5b30*/  R2UR UR42, R21 ;  /* 0x00000000152a72ca */ /* 0x000fe200000e0000 */
[----:B------:R-:W-:Y:S01]  /*5b40*/  @!P1 IMAD.HI.U32 R3, R75, R11, RZ ;  /* 0x0000000b4b039227 */ /* 0x000fe200078e00ff */
[----:B------:R-:W-:Y:S02]  /*5b50*/  @!P1 SHF.R.U32.HI R0, RZ, R13, R0 ;  /* 0x0000000dff009219 */ /* 0x000fe40000011600 */
[----:B------:R-:W-:Y:S01]  /*5b60*/  R2UR UR41, R20 ;  /* 0x00000000142972ca */ /* 0x000fe200000e0000 */
[----:B------:R-:W-:Y:S01]  /*5b70*/  VIADD R192, R192, 0x1 ;  /* 0x00000001c0c07836 */ /* 0x000fe20000000000 */
[----:B------:R-:W-:Y:S02]  /*5b80*/  @!P1 SHF.R.U32.HI R2, RZ, R14, R3 ;  /* 0x0000000eff029219 */ /* 0x000fe40000011603 */
[----:B------:R-:W-:Y:S02]  /*5b90*/  @!P1 SEL R3, R77, R0, !P2 ;  /* 0x000000004d039207 */ /* 0x000fe40005000000 */
[----:B------:R-:W-:Y:S02]  /*5ba0*/  @!P1 SEL R2, R75, R2, !P0 ;  /* 0x000000024b029207 */ /* 0x000fe40004000000 */
[----:B------:R-:W-:Y:S01]  /*5bb0*/  @P4 SHF.R.U32.HI R179, RZ, 0x10, R17 ;  /* 0x00000010ffb34819 */ /* 0x000fe20000011611 */
[----:B------:R-:W-:Y:S02]  /*5bc0*/  USHF.L.U32 UR42, UR42, 0x7, URZ ;  /* 0x000000072a2a7899 */ /* 0x000fe400080006ff */
[----:B------:R-:W-:Y:S02]  /*5bd0*/  @!P1 IMAD.IADD R0, R2, 0x1, -R3 ;  /* 0x0000000102009824 */ /* 0x000fe400078e0a03 */
[----:B------:R-:W-:Y:S01]  /*5be0*/  @!P1 IMAD.IADD R2, R3, 0x1, -R2 ;  /* 0x0000000103029824 */ /* 0x000fe200078e0a02 */
[----:B------:R-:W-:Y:S01]  /*5bf0*/  USHF.L.U32 UR41, UR41, 0x8, URZ ;  /* 0x0000000829297899 */ /* 0x000fe200080006ff */
[----:B------:R-:W-:Y:S02]  /*5c00*/  @!P1 IMAD R77, R0, R9, R77 ;  /* 0x00000009004d9224 */ /* 0x000fe400078e024d */
[----:B------:R-:W-:Y:S01]  /*5c10*/  @!P1 IMAD R75, R2, R10, R75 ;  /* 0x0000000a024b9224 */ /* 0x000fe200078e024b */
[----:B------:R-:W-:Y:S08]  /*5c20*/  BRA.U !UP0, `(.L_x_109) ;  /* 0x0000000108407547 */ /* 0x000ff0000b800000 */
[----:B------:R-:W1:Y:S01]  /*5c30*/  LDCU.64 UR8, c[0x4][0x88] ;  /* 0x01001100ff0877ac */ /* 0x000e620008000a00 */
[----:B------:R-:W-:Y:S01]  /*5c40*/  MOV R3, 0x0 ;  /* 0x0000000000037802 */ /* 0x000fe20000000f00 */
[----:B------:R-:W-:Y:S02]  /*5c50*/  HFMA2 R12, -RZ, RZ, 0, 5.9604644775390625e-08 ;  /* 0x00000001ff0c7431 */ /* 0x000fe400000001ff */
[----:B------:R-:W-:Y:S02]  /*5c60*/  IMAD.MOV.U32 R8, RZ, RZ, 0x70 ;  /* 0x00000070ff087424 */ /* 0x000fe400078e00ff */
[----:B------:R-:W-:Y:S01]  /*5c70*/  IMAD.MOV.U32 R13, RZ, RZ, RZ ;  /* 0x000000ffff0d7224 */ /* 0x000fe200078e00ff */
[----:B------:R-:W2:Y:S01]  /*5c80*/  LDCU.64 UR6, c[0x4][0x90] ;  /* 0x01001200ff0677ac */ /* 0x000ea20008000a00 */
[----:B------:R-:W3:Y:S01]  /*5c90*/  LDC.64 R2, c[0x4][R3] ;  /* 0x0100000003027b82 */ /* 0x000ee20000000a00 */
[----:B------:R-:W4:Y:S01]  /*5ca0*/  LDCU.64 UR4, c[0x4][0x8] ;  /* 0x01000100ff0477ac */ /* 0x000f220008000a00 */
[----:B-1----:R-:W-:Y:S01]  /*5cb0*/  MOV R5, UR9 ;  /* 0x0000000900057c02 */ /* 0x002fe20008000f00 */
[----:B------:R-:W-:Y:S01]  /*5cc0*/  IMAD.U32 R4, RZ, RZ, UR8 ;  /* 0x00000008ff047e24 */ /* 0x000fe2000f8e00ff */
[----:B--2---:R-:W-:Y:S01]  /*5cd0*/  MOV R7, UR7 ;  /* 0x0000000700077c02 */ /* 0x004fe20008000f00 */
[----:B------:R-:W-:Y:S01]  /*5ce0*/  IMAD.U32 R6, RZ, RZ, UR6 ;  /* 0x00000006ff067e24 */ /* 0x000fe2000f8e00ff */
[----:B----4-:R-:W-:Y:S01]  /*5cf0*/  MOV R11, UR5 ;  /* 0x00000005000b7c02 */ /* 0x010fe20008000f00 */
[----:B------:R-:W-:Y:S02]  /*5d00*/  IMAD.U32 R10, RZ, RZ, UR4 ;  /* 0x00000004ff0a7e24 */ /* 0x000fe4000f8e00ff */
[----:B------:R-:W-:Y:S07]  /*5d10*/  LEPC R20, `(.L_x_109) ;  /* 0x000000001014794e */ /* 0x000fee0000000000 */
[----:B---3-5:R-:W-:Y:S05]  /*5d20*/  CALL.ABS.NOINC R2 ;  /* 0x0000000002007343 */ /* 0x028fea0003c00000 */
.L_x_109:
[----:B------:R-:W-:Y:S01]  /*5d30*/  LOP3.LUT P0, RZ, R188, 0x1b0, RZ, 0xc0, !PT ;  /* 0x000001b0bcff7812 */ /* 0x000fe2000780c0ff */
[----:B------:R-:W-:Y:S11]  /*5d40*/  BSSY.RECONVERGENT B6, `(.L_x_110) ;  /* 0x0000013000067945 */ /* 0x000ff60003800200 */
[----:B------:R-:W-:Y:S01]  /*5d50*/  @!UPT UIADD3 URZ, UPT, UPT, URZ, URZ, URZ ;  /* 0x000000fffffff290 */ /* 0x000fe2000fffe0ff */
[----:B------:R-:W-:Y:S05]  /*5d60*/  @!P0 BRA `(.L_x_111) ;  /* 0x0000000000408947 */ /* 0x000fea0003800000 */
        /* <DEDUP_REMOVED lines=16> */
.L_x_111:
[----:B------:R-:W-:Y:S05]  /*5e70*/  BSYNC.RECONVERGENT B6 ;  /* 0x0000000000067941 */ /* 0x000fea0003800200 */
.L_x_110:
[----:B------:R-:W-:Y:S01]  /*5e80*/  ISETP.NE.U32.AND P4, PT, R166, RZ, PT ;  /* 0x000000ffa600720c */ /* 0x000fe20003f85070 */
[----:B------:R-:W-:Y:S01]  /*5e90*/  UISETP.NE.AND UP2, UPT, UR50, URZ, UPT ;  /* 0x000000ff3200728c */ /* 0x000fe2000bf45270 */
[----:B------:R-:W-:Y:S01]  /*5ea0*/  ISETP.NE.U32.AND P2, PT, RZ, UR38, PT ;  /* 0x00000026ff007c0c */ /* 0x000fe2000bf45070 */
[----:B------:R-:W-:Y:S01]  /*5eb0*/  UISETP.NE.U32.AND UP1, UPT, UR44, URZ, UPT ;  /* 0x000000ff2c00728c */ /* 0x000fe2000bf25070 */
[----:B------:R-:W-:Y:S01]  /*5ec0*/  ISETP.NE.AND.EX P4, PT, R167, RZ, PT, P4 ;  /* 0x000000ffa700720c */ /* 0x000fe20003f85340 */
[----:B------:R-:W-:Y:S01]  /*5ed0*/  UPLOP3.LUT UP0, UPT, UPT, UPT, UPT, 0x40, 0x4 ;  /* 0x000000000004789c */ /* 0x000fe20003f0e870 */
[----:B------:R-:W-:Y:S01]  /*5ee0*/  ISETP.NE.AND.EX P2, PT, RZ, UR39, PT, P2 ;  /* 0x00000027ff007c0c */ /* 0x000fe2000bf45320 */
[----:B------:R-:W-:Y:S01]  /*5ef0*/  UISETP.NE.AND.EX UP1, UPT, UR45, URZ, UPT, UP1 ;  /* 0x000000ff2d00728c */ /* 0x000fe2000bf25310 */
[----:B------:R-:W-:Y:S04]  /*5f00*/  PLOP3.LUT P1, PT, PT, PT, UP2, 0x80, 0x8 ;  /* 0x000000000008781c */ /* 0x000fe80003f2f028 */
[----:B------:R-:W-:Y:S06]  /*5f10*/  @UP2 UPLOP3.LUT UP0, UPT, UPT, UPT, UP1, 0x80, 0x8 ;  /* 0x000000000008289c */ /* 0x000fec0003f0f010 */
[----:B------:R-:W-:Y:S01]  /*5f20*/  PLOP3.LUT P0, PT, PT, PT, UP0, 0x80, 0x8 ;  /* 0x000000000008781c */ /* 0x000fe20003f0f008 */
[----:B------:R-:W-:Y:S01]  /*5f30*/  @!UPT UIADD3 URZ, UPT, UPT, URZ, URZ, URZ ;  /* 0x000000fffffff290 */ /* 0x000fe2000fffe0ff */
[----:B------:R-:W-:Y:S11]  /*5f40*/  BRA.U !UP1, `(.L_x_112) ;  /* 0x0000000109387547 */ /* 0x000ff6000b800000 */
[----:B------:R-:W-:Y:S01]  /*5f50*/  UISETP.NE.U32.AND UP0, UPT, UR38, URZ, UPT ;  /* 0x000000ff2600728c */ /* 0x000fe2000bf05070 */
[----:B------:R-:W-:Y:S02]  /*5f60*/  HFMA2 R0, -RZ, RZ, 0, 5.9604644775390625e-08 ;  /* 0x00000001ff007431 */ /* 0x000fe400000001ff */
[----:B------:R-:W-:Y:S01]  /*5f70*/  IMAD.MOV.U32 R171, RZ, RZ, 0x1 ;  /* 0x00000001ffab7424 */ /* 0x000fe200078e00ff */
[----:B------:R-:W-:Y:S06]  /*5f80*/  UISETP.NE.AND.EX UP0, UPT, UR39, URZ, UPT, UP0 ;  /* 0x000000ff2700728c */ /* 0x000fec000bf05300 */
[----:B------:R-:W-:Y:S05]  /*5f90*/  PLOP3.LUT P3, PT, PT, PT, UP0, 0x80, 0x8 ;  /* 0x000000000008781c */ /* 0x000fea0003f6f008 */
[----:B------:R-:W1:Y:S01]  /*5fa0*/  @UP0 LDCU.64 UR6, c[0x0][0x888] ;  /* 0x00011100ff0607ac */ /* 0x000e620008000a00 */
[----:B------:R-:W-:Y:S07]  /*5fb0*/  @UP0 UIMAD UR4, UR36, UR44, URZ ;  /* 0x0000002c240402a4 */ /* 0x000fee000f8e02ff */
[----:B------:R-:W-:Y:S01]  /*5fc0*/  @!P3 PRMT R171, R0, 0x7610, R171 ;  /* 0x0000761000abb816 */ /* 0x000fe200000000ab */
[----:B-1----:R-:W-:Y:S03]  /*5fd0*/  @UP0 UIMAD.WIDE UR6, UR4, 0x4, UR6 ;  /* 0x00000004040608a5 */ /* 0x002fe6000f8e0206 */
[----:B------:R-:W1:Y:S03]  /*5fe0*/  @!UP0 LDCU UR4, c[0x0][0x880] ;  /* 0x00011000ff0487ac */ /* 0x000e660008000800 */
[----:B------:R-:W-:Y:S01]  /*5ff0*/  IMAD.U32 R2, RZ, RZ, UR6 ;  /* 0x00000006ff027e24 */ /* 0x000fe2000f8e00ff */
[----:B------:R-:W-:Y:S05]  /*6000*/  MOV R3, UR7 ;  /* 0x0000000700037c02 */ /* 0x000fea0008000f00 */
[----:B-----5:R2:W5:Y:S02]  /*6010*/  @P3 LDG.E R81, desc[UR46][R2.64] ;  /* 0x0000002e02513981 */ /* 0x020564000c1e1900 */
[----:B-12---:R-:W-:Y:S02]  /*6020*/  @!P3 IMAD.U32 R81, RZ, RZ, UR4 ;  /* 0x00000004ff51be24 */ /* 0x006fe4000f8e00ff */
.L_x_112:
[----:B------:R-:W-:Y:S05]  /*6030*/  @!P4 BRA `(.L_x_113) ;  /* 0x000000000020c947 */ /* 0x000fea0003800000 */
[----:B------:R-:W-:Y:S04]  /*6040*/  ISETP.NE.U32.AND P3, PT, R164, RZ, PT ;  /* 0x000000ffa400720c */ /* 0x000fe80003f65070 */
[----:B------:R-:W-:Y:S11]  /*6050*/  ISETP.NE.AND.EX P3, PT, R165, RZ, PT, P3 ;  /* 0x000000ffa500720c */ /* 0x000ff60003f65330 */
[----:B------:R-:W-:Y:S02]  /*6060*/  @!UPT UIADD3 URZ, UPT, UPT, URZ, URZ, URZ ;  /* 0x000000fffffff290 */ /* 0x000fe4000fffe0ff */
[----:B------:R-:W1:Y:S01]  /*6070*/  @P3 LDC.64 R2, c[0x0][0x8a8] ;  /* 0x00022a00ff023b82 */ /* 0x000e620000000a00 */
[----:B------:R-:W-:Y:S04]  /*6080*/  @P3 IMAD R0, R166, UR36, RZ ;  /* 0x00000024a6003c24 */ /* 0x000fe8000f8e02ff */
[----:B-1----:R-:W-:Y:S05]  /*6090*/  @P3 IMAD.WIDE R2, R0, 0x4, R2 ;  /* 0x0000000400023825 */ /* 0x002fea00078e0202 */
[----:B-----5:R1:W5:Y:S02]  /*60a0*/  @P3 LDG.E R78, desc[UR46][R2.64] ;  /* 0x0000002e024e3981 */ /* 0x020364000c1e1900 */
[----:B-1----:R-:W2:Y:S02]  /*60b0*/  @!P3 LDC R78, c[0x0][0x8a0] ;  /* 0x00022800ff4ebb82 */ /* 0x002ea40000000800 */
.L_x_113:
[----:B-----5:R-:W-:Y:S01]  /*60c0*/  FSETP.NEU.AND P4, PT, R81, RZ, PT ;  /* 0x000000ff5100720b */ /* 0x020fe20003f8d000 */
[----:B------:R-:W-:Y:S01]  /*60d0*/  BSSY B1, `(.L_x_114) ;  /* 0x0000047000017945 */ /* 0x000fe20003800000 */
[----:B------:R-:W-:Y:S01]  /*60e0*/  SEL R5, RZ, 0xffffffff, P2 ;  /* 0xffffffffff057807 */ /* 0x000fe20001000000 */
[----:B------:R-:W-:Y:S01]  /*60f0*/  IMAD.MOV.U32 R196, RZ, RZ, 0x1 ;  /* 0x00000001ffc47424 */ /* 0x000fe200078e00ff */
[----:B------:R-:W-:Y:S01]  /*6100*/  LOP3.LUT P3, RZ, R171, 0xff, RZ, 0xc0, !PT ;  /* 0x000000ffabff7812 */ /* 0x000fe2000786c0ff */
[C---:B------:R-:W-:Y:S01]  /*6110*/  IMAD R80, R76.reuse, 0x100, R79 ;  /* 0x000001004c507824 */ /* 0x040fe200078e024f */
[----:B------:R-:W-:Y:S02]  /*6120*/  @P1 SEL R0, RZ, 0xffffffff, P4 ;  /* 0xffffffffff001807 */ /* 0x000fe40002000000 */
[----:B------:R-:W-:Y:S02]  /*6130*/  CS2R R162, SRZ ;  /* 0x0000000000a27805 */ /* 0x000fe4000001ff00 */
[----:B------:R-:W-:Y:S02]  /*6140*/  LEA R3, R181, UR49, 0x3 ;  /* 0x00000031b5037c11 */ /* 0x000fe4000f8e18ff */
[----:B------:R-:W-:Y:S02]  /*6150*/  CS2R R160, SRZ ;  /* 0x0000000000a07805 */ /* 0x000fe4000001ff00 */
[----:B------:R-:W-:Y:S02]  /*6160*/  @P0 SEL R0, R5, R0, !P3 ;  /* 0x0000000005000207 */ /* 0x000fe40005800000 */
[----:B------:R-:W-:Y:S02]  /*6170*/  CS2R R158, SRZ ;  /* 0x00000000009e7805 */ /* 0x000fe4000001ff00 */
[----:B------:R-:W-:Y:S02]  /*6180*/  LEA R191, R76, UR49, 0x3 ;  /* 0x000000314cbf7c11 */ /* 0x000fe4000f8e18ff */
[----:B------:R-:W-:Y:S02]  /*6190*/  CS2R R156, SRZ ;  /* 0x00000000009c7805 */ /* 0x000fe4000001ff00 */
[----:B------:R-:W-:Y:S02]  /*61a0*/  @P1 LOP3.LUT R0, R0, 0x1, RZ, 0xc0, !PT ;  /* 0x0000000100001812 */ /* 0x000fe400078ec0ff */
[----:B------:R-:W-:Y:S02]  /*61b0*/  CS2R R154, SRZ ;  /* 0x00000000009a7805 */ /* 0x000fe4000001ff00 */
[----:B------:R-:W-:Y:S02]  /*61c0*/  SHF.L.U32 R2, R183, 0x1f, RZ ;  /* 0x0000001fb7027819 */ /* 0x000fe400000006ff */
[----:B------:R-:W-:Y:S02]  /*61d0*/  CS2R R152, SRZ ;  /* 0x0000000000987805 */ /* 0x000fe4000001ff00 */
[----:B------:R-:W-:Y:S02]  /*61e0*/  ISETP.NE.U32.OR P6, PT, R0, 0x1, !P1 ;  /* 0x000000010000780c */ /* 0x000fe40004fc5470 */
[----:B------:R-:W-:Y:S02]  /*61f0*/  CS2R R150, SRZ ;  /* 0x0000000000967805 */ /* 0x000fe4000001ff00 */
[----:B------:R-:W-:Y:S02]  /*6200*/  PLOP3.LUT P2, PT, PT, PT, UP1, 0x80, 0x8 ;  /* 0x000000000008781c */ /* 0x000fe40003f4f018 */
[----:B------:R-:W-:Y:S02]  /*6210*/  CS2R R148, SRZ ;  /* 0x0000000000947805 */ /* 0x000fe4000001ff00 */
[----:B------:R-:W-:Y:S02]  /*6220*/  SEL R0, RZ, 0xffffffff, P4 ;  /* 0xffffffffff007807 */ /* 0x000fe40002000000 */
[----:B------:R-:W-:Y:S03]  /*6230*/  P2R R204, PR, RZ, 0x40 ;  /* 0x00000040ffcc7803 */ /* 0x000fe60000000000 */
[----:B------:R-:W-:Y:S04]  /*6240*/  @P6 SHF.L.U32 R4, R180, 0x1f, RZ ;  /* 0x0000001fb4046819 */ /* 0x000fe800000006ff */
[----:B------:R-:W-:Y:S01]  /*6250*/  @P2 SEL R0, R5, R0, !P3 ;  /* 0x0000000005002207 */ /* 0x000fe20005800000 */
[----:B------:R-:W1:Y:S03]  /*6260*/  @P6 SYNCS.PHASECHK.TRANS64.TRYWAIT P1, [R3+URZ+0xb0], R4 ;  /* 0x0000b004030065a7 */ /* 0x000e6600080211ff */
[----:B------:R-:W-:Y:S04]  /*6270*/  LOP3.LUT R0, R0, 0x1, RZ, 0xc0, !PT ;  /* 0x0000000100007812 */ /* 0x000fe800078ec0ff */
[----:B------:R-:W-:Y:S04]  /*6280*/  ISETP.NE.U32.AND P5, PT, R0, 0x1, PT ;  /* 0x000000010000780c */ /* 0x000fe80003fa5070 */
[----:B------:R-:W-:Y:S01]  /*6290*/  P2R R197, PR, RZ, 0x20 ;  /* 0x00000020ffc57803 */ /* 0x000fe20000000000 */
[----:B------:R3:W4:Y:S01]  /*62a0*/  SYNCS.PHASECHK.TRANS64.TRYWAIT P0, [R191+URZ+0x120], R2 ;  /* 0x00012002bf0075a7 */ /* 0x00072200080011ff */
[----:B-1----:R-:W-:Y:S01]  /*62b0*/  @P6 SEL R196, RZ, 0x1, !P1 ;  /* 0x00000001ffc46807 */ /* 0x002fe20004800000 */
[----:B---3--:R-:W-:Y:S06]  /*62c0*/  @!P6 BRA `(.L_x_115) ;  /* 0x00000000009ce947 */ /* 0x008fec0003800000 */
[----:B------:R-:W-:Y:S01]  /*62d0*/  @P5 IMAD R6, R181, 0x2000, R186 ;  /* 0x00002000b5065824 */ /* 0x000fe200078e02ba */
[----:B------:R-:W-:Y:S01]  /*62e0*/  ISETP.NE.AND P1, PT, R196, RZ, PT ;  /* 0x000000ffc400720c */ /* 0x000fe20003f25270 */
[----:B------:R-:W-:Y:S01]  /*62f0*/  BSSY B0, `(.L_x_116) ;  /* 0x0000010000007945 */ /* 0x000fe20003800000 */
[----:B------:R-:W-:Y:S01]  /*6300*/  CS2R R150, SRZ ;  /* 0x0000000000967805 */ /* 0x000fe2000001ff00 */
[--C-:B------:R-:W-:Y:S01]  /*6310*/  @P5 IMAD R7, R187, -0x10, R6.reuse ;  /* 0xfffffff0bb075824 */ /* 0x100fe200078e0206 */
[----:B------:R-:W-:Y:S01]  /*6320*/  CS2R R148, SRZ ;  /* 0x0000000000947805 */ /* 0x000fe2000001ff00 */
[----:B------:R-:W-:Y:S01]  /*6330*/  @P5 IMAD R5, R185, -0x10, R6 ;  /* 0xfffffff0b9055824 */ /* 0x000fe200078e0206 */
[----:B------:R-:W-:Y:S01]  /*6340*/  CS2R R158, SRZ ;  /* 0x00000000009e7805 */ /* 0x000fe2000001ff00 */
[----:B------:R-:W-:Y:S01]  /*6350*/  @P5 IMAD R4, R184, 0x10, R7 ;  /* 0x00000010b8045824 */ /* 0x000fe200078e0207 */
[----:B------:R-:W-:Y:S02]  /*6360*/  CS2R R156, SRZ ;  /* 0x00000000009c7805 */ /* 0x000fe4000001ff00 */
[----:B------:R-:W-:Y:S02]  /*6370*/  CS2R R154, SRZ ;  /* 0x00000000009a7805 */ /* 0x000fe4000001ff00 */
[----:B------:R-:W-:Y:S02]  /*6380*/  CS2R R152, SRZ ;  /* 0x0000000000987805 */ /* 0x000fe4000001ff00 */
[----:B------:R-:W-:Y:S02]  /*6390*/  CS2R R162, SRZ ;  /* 0x0000000000a27805 */ /* 0x000fe4000001ff00 */
[----:B------:R-:W-:Y:S01]  /*63a0*/  CS2R R160, SRZ ;  /* 0x0000000000a07805 */ /* 0x000fe2000001ff00 */
[----:B------:R-:W-:Y:S06]  /*63b0*/  @P1 BRA `(.L_x_117) ;  /* 0x00000000000c1947 */ /* 0x000fec0003800000 */
[----:B------:R-:W-:Y:S04]  /*63c0*/  SHF.L.U32 R0, R180, 0x1f, RZ ;  /* 0x0000001fb4007819 */ /* 0x000fe800000006ff */
[----:B------:R-:W1:Y:S02]  /*63d0*/  SYNCS.PHASECHK.TRANS64.TRYWAIT P1, [R3+URZ+0xb0], R0 ;  /* 0x0000b000030075a7 */ /* 0x000e6400080211ff */
[----:B-1----:R-:W-:Y:S05]  /*63e0*/  @!P1 BRA `(.L_x_118) ;  /* 0x0000006400289947 */ /* 0x002fea0003800000 */
.L_x_117:
[----:B------:R-:W-:Y:S05]  /*63f0*/  BSYNC B0 ;  /* 0x0000000000007941 */ /* 0x000fea0003800000 */
.L_x_116:
[----:B------:R-:W-:Y:S01]  /*6400*/  ISETP.NE.AND P1, PT, R197, RZ, PT ;  /* 0x000000ffc500720c */ /* 0x000fe20003f25270 */
[----:B-1----:R-:W-:Y:S02]  /*6410*/  VIADD R3, R3, 0xd0 ;  /* 0x000000d003037836 */ /* 0x002fe40000000000 */
[----:B------:R-:W-:Y:S02]  /*6420*/  IMAD.U32 R0, RZ, RZ, UR37 ;  /* 0x00000025ff007e24 */ /* 0x000fe4000f8e00ff */
[----:B------:R-:W-:Y:S03]  /*6430*/  VIADD R181, R181, 0x1 ;  /* 0x00000001b5b57836 */ /* 0x000fe60000000000 */
[----:B------:R-:W-:Y:S05]  /*6440*/  PRMT R0, R0, 0x654, R3 ;  /* 0x0000065400007816 */ /* 0x000fea0000000003 */
[----:B------:R1:W3:Y:S04]  /*6450*/  @P1 LDS.128 R148, [R6] ;  /* 0x0000000006941984 */ /* 0x0002e80000000c00 */
[----:B------:R1:W1:Y:S04]  /*6460*/  @P1 LDS.128 R156, [R5+0x20] ;  /* 0x00002000059c1984 */ /* 0x0002680000000c00 */
[----:B------:R1:W1:Y:S04]  /*6470*/  @P1 LDS.128 R152, [R7+0x10] ;  /* 0x0000100007981984 */ /* 0x0002680000000c00 */
[----:B------:R1:W1:Y:S01]  /*6480*/  @P1 LDS.128 R160, [R4+0x10] ;  /* 0x0000100004a01984 */ /* 0x0002620000000c00 */
[C---:B------:R-:W-:Y:S01]  /*6490*/  ISETP.NE.AND P1, PT, R181.reuse, 0x4, PT ;  /* 0x00000004b500780c */ /* 0x040fe20003f25270 */
[----:B------:R-:W-:Y:S01]  /*64a0*/  @!PT LDS RZ, [RZ] ;  /* 0x00000000fffff984 */ /* 0x000fe20000000800 */
[----:B------:R-:W-:Y:S01]  /*64b0*/  @!PT LDS RZ, [RZ] ;  /* 0x00000000fffff984 */ /* 0x000fe20000000800 */
[----:B------:R-:W-:Y:S01]  /*64c0*/  @!PT LDS RZ, [RZ] ;  /* 0x00000000fffff984 */ /* 0x000fe20000000800 */
[----:B------:R-:W-:Y:S01]  /*64d0*/  @!PT LDS RZ, [RZ] ;  /* 0x00000000fffff984 */ /* 0x000fe20000000800 */
[----:B------:R5:W-:Y:S06]  /*64e0*/  MEMBAR.ALL.CTA ;  /* 0x0000000000007992 */ /* 0x000bec0000008000 */
[----:B-----5:R-:W5:Y:S01]  /*64f0*/  FENCE.VIEW.ASYNC.S ;  /* 0x00000000000073c6 */ /* 0x020f620000000000 */
[----:B------:R-:W-:Y:S02]  /*6500*/  SEL R3, RZ, 0x1, P1 ;  /* 0x00000001ff037807 */ /* 0x000fe40000800000 */
[----:B------:R-:W-:Y:S02]  /*6510*/  SEL R181, R181, RZ, P1 ;  /* 0x000000ffb5b57207 */ /* 0x000fe40000800000 */
[----:B------:R-:W-:Y:S01]  /*6520*/  LOP3.LUT R180, R180, R3, RZ, 0x3c, !PT ;  /* 0x00000003b4b47212 */ /* 0x000fe200078e3cff */
[----:B-----5:R1:W-:Y:S06]  /*6530*/  SYNCS.ARRIVE.TRANS64.RED.A1T0 RZ, [R0+URZ], RZ ;  /* 0x000000ff00ff79a7 */ /* 0x0203ec00081004ff */
.L_x_115:
[----:B------:R-:W-:Y:S05]  /*6540*/  BSYNC B1 ;  /* 0x0000000000017941 */ /* 0x000fea0003800000 */
.L_x_114:
[----:B-1----:R-:W-:Y:S04]  /*6550*/  SHF.R.U32.HI R0, RZ, 0x15, R80 ;  /* 0x00000015ff007819 */ /* 0x002fe80000011650 */
[----:B------:R-:W-:Y:S01]  /*6560*/  LOP3.LUT P1, RZ, R0, 0x3, R173, 0x48, !PT ;  /* 0x0000000300ff7812 */ /* 0x000fe200078248ad */
[----:B------:R-:W-:Y:S01]  /*6570*/  @!UPT UIADD3 URZ, UPT, UPT, URZ, URZ, URZ ;  /* 0x000000fffffff290 */ /* 0x000fe2000fffe0ff */
[----:B----4-:R-:W-:Y:S11]  /*6580*/  @P0 BRA `(.L_x_119) ;  /* 0x0000000000080947 */ /* 0x010ff60003800000 */
[----:B------:R-:W1:Y:S02]  /*6590*/  SYNCS.PHASECHK.TRANS64.TRYWAIT P0, [R191+URZ+0x120], R2 ;  /* 0x00012002bf0075a7 */ /* 0x000e6400080011ff */
[----:B-1----:R-:W-:Y:S05]  /*65a0*/  @!P0 BRA `(.L_x_120) ;  /* 0x0000006000cc8947 */ /* 0x002fea0003800000 */
.L_x_119:
[----:B------:R-:W-:Y:S04]  /*65b0*/  BSSY.RECONVERGENT B6, `(.L_x_121) ;  /* 0x0000012000067945 */ /* 0x000fe80003800200 */
[----:B------:R-:W-:Y:S05]  /*65c0*/  @!P1 BRA `(.L_x_122) ;  /* 0x0000000000409947 */ /* 0x000fea0003800000 */
[----:B------:R-:W4:Y:S01]  /*65d0*/  LDCU.64 UR8, c[0x4][0x78] ;  /* 0x01000f00ff0877ac */ /* 0x000f220008000a00 */
[----:B------:R-:W-:Y:S01]  /*65e0*/  MOV R3, 0x0 ;  /* 0x0000000000037802 */ /* 0x000fe20000000f00 */
[----:B------:R-:W-:Y:S02]  /*65f0*/  HFMA2 R12, -RZ, RZ, 0, 5.9604644775390625e-08 ;  /* 0x00000001ff0c7431 */ /* 0x000fe400000001ff */
[----:B------:R-:W-:Y:S02]  /*6600*/  IMAD.MOV.U32 R8, RZ, RZ, 0x192 ;  /* 0x00000192ff087424 */ /* 0x000fe400078e00ff */
[----:B------:R-:W-:Y:S01]  /*6610*/  IMAD.MOV.U32 R13, RZ, RZ, RZ ;  /* 0x000000ffff0d7224 */ /* 0x000fe200078e00ff */
[----:B------:R-:W5:Y:S01]  /*6620*/  LDCU.64 UR6, c[0x4][0x80] ;  /* 0x01001000ff0677ac */ /* 0x000f620008000a00 */
[----:B-1----:R-:W1:Y:S01]  /*6630*/  LDC.64 R2, c[0x4][R3] ;  /* 0x0100000003027b82 */ /* 0x002e620000000a00 */
[----:B------:R-:W2:Y:S01]  /*6640*/  LDCU.64 UR4, c[0x4][0x18] ;  /* 0x01000300ff0477ac */ /* 0x000ea20008000a00 */
[----:B----4-:R-:W-:Y:S01]  /*6650*/  MOV R5, UR9 ;  /* 0x0000000900057c02 */ /* 0x010fe20008000f00 */
[----:B------:R-:W-:Y:S01]  /*6660*/  IMAD.U32 R4, RZ, RZ, UR8 ;  /* 0x00000008ff047e24 */ /* 0x000fe2000f8e00ff */
[----:B-----5:R-:W-:Y:S01]  /*6670*/  MOV R7, UR7 ;  /* 0x0000000700077c02 */ /* 0x020fe20008000f00 */
[----:B------:R-:W-:Y:S01]  /*6680*/  IMAD.U32 R6, RZ, RZ, UR6 ;  /* 0x00000006ff067e24 */ /* 0x000fe2000f8e00ff */
[----:B--2---:R-:W-:Y:S01]  /*6690*/  MOV R11, UR5 ;  /* 0x00000005000b7c02 */ /* 0x004fe20008000f00 */
[----:B------:R-:W-:Y:S02]  /*66a0*/  IMAD.U32 R10, RZ, RZ, UR4 ;  /* 0x00000004ff0a7e24 */ /* 0x000fe4000f8e00ff */
[----:B------:R-:W-:Y:S07]  /*66b0*/  LEPC R20, `(.L_x_122) ;  /* 0x000000001014794e */ /* 0x000fee0000000000 */
[----:B-1-3--:R-:W-:Y:S05]  /*66c0*/  CALL.ABS.NOINC R2 ;  /* 0x0000000002007343 */ /* 0x00afea0003c00000 */
.L_x_122:
[----:B------:R-:W-:Y:S05]  /*66d0*/  BSYNC.RECONVERGENT B6 ;  /* 0x0000000000067941 */ /* 0x000fea0003800200 */
.L_x_121:
[-C--:B---3--:R-:W-:Y:S01]  /*66e0*/  F2FP.F16.E4M3.UNPACK_B R83, R148.reuse ;  /* 0x00000094ff53723e */ /* 0x088fe200020006ff */
[----:B------:R-:W-:Y:S05]  /*66f0*/  WARPSYNC.ALL ;  /* 0x0000000000007948 */ /* 0x000fea0003800000 */
[----:B------:R-:W-:Y:S01]  /*6700*/  R2UR UR4, R80 ;  /* 0x00000000500472ca */ /* 0x000fe200000e0000 */
[--C-:B------:R-:W-:Y:S01]  /*6710*/  HADD2.F32 R82, -RZ, R83.reuse.H0_H0 ;  /* 0x20000053ff527230 */ /* 0x100fe20000004100 */
[----:B------:R-:W-:Y:S01]  /*6720*/  F2FP.F16.E4M3.UNPACK_B R85, R148.H1 ;  /* 0x00000094ff55723e */ /* 0x000fe200030006ff */
[----:B------:R-:W-:Y:S01]  /*6730*/  HADD2.F32 R83, -RZ, R83.H1_H1 ;  /* 0x30000053ff537230 */ /* 0x000fe20000004100 */
[-C--:B------:R-:W-:Y:S01]  /*6740*/  F2FP.F16.E4M3.UNPACK_B R87, R149.reuse ;  /* 0x00000095ff57723e */ /* 0x080fe200020006ff */
[----:B------:R-:W-:Y:S01]  /*6750*/  BSSY.RECONVERGENT B0, `(.L_x_123) ;  /* 0x000011d000007945 */ /* 0x000fe20003800200 */
[----:B------:R-:W-:Y:S01]  /*6760*/  F2FP.F16.E4M3.UNPACK_B R89, R149.H1 ;  /* 0x00000095ff59723e */ /* 0x000fe200030006ff */
[----:B------:R-:W-:Y:S01]  /*6770*/  HADD2.F32 R84, -RZ, R85.H0_H0 ;  /* 0x20000055ff547230 */ /* 0x000fe20000004100 */
[-C--:B------:R-:W-:Y:S01]  /*6780*/  F2FP.F16.E4M3.UNPACK_B R91, R150.reuse ;  /* 0x00000096ff5b723e */ /* 0x080fe200020006ff */
[----:B------:R-:W-:Y:S01]  /*6790*/  HADD2.F32 R88, -RZ, R87.H1_H1 ;  /* 0x30000057ff587230 */ /* 0x000fe20000004100 */
[----:B------:R-:W-:Y:S01]  /*67a0*/  F2FP.F16.E4M3.UNPACK_B R93, R150.H1 ;  /* 0x00000096ff5d723e */ /* 0x000fe200030006ff */
[----:B------:R-:W-:Y:S01]  /*67b0*/  HADD2.F32 R86, -RZ, R85.H1_H1 ;  /* 0x30000055ff567230 */ /* 0x000fe20000004100 */
[-C--:B------:R-:W-:Y:S01]  /*67c0*/  F2FP.F16.E4M3.UNPACK_B R95, R151.reuse ;  /* 0x00000097ff5f723e */ /* 0x080fe200020006ff */
[----:B------:R-:W2:Y:S01]  /*67d0*/  LDTM.x64 R4, tmem[UR4] ;  /* 0x00000004000479ee */ /* 0x000ea20008340000 */
[----:B------:R-:W-:Y:S01]  /*67e0*/  F2FP.F16.E4M3.UNPACK_B R97, R151.H1 ;  /* 0x00000097ff61723e */ /* 0x000fe200030006ff */
[----:B------:R-:W-:Y:S01]  /*67f0*/  HADD2.F32 R85, -RZ, R87.H0_H0 ;  /* 0x20000057ff557230 */ /* 0x000fe20000004100 */
[-C--:B------:R-:W-:Y:S01]  /*6800*/  F2FP.F16.E4M3.UNPACK_B R99, R152.reuse ;  /* 0x00000098ff63723e */ /* 0x080fe200020006ff */
[----:B------:R-:W-:Y:S01]  /*6810*/  HADD2.F32 R87, -RZ, R89.H0_H0 ;  /* 0x20000059ff577230 */ /* 0x000fe20000004100 */
[----:B------:R-:W-:Y:S01]  /*6820*/  F2FP.F16.E4M3.UNPACK_B R101, R152.H1 ;  /* 0x00000098ff65723e */ /* 0x000fe200030006ff */
[----:B------:R-:W-:Y:S01]  /*6830*/  HADD2.F32 R92, -RZ, R91.H1_H1 ;  /* 0x3000005bff5c7230 */ /* 0x000fe20000004100 */
[----:B------:R-:W-:Y:S01]  /*6840*/  SHF.L.U32 R199, R176, 0x4, RZ ;  /* 0x00000004b0c77819 */ /* 0x000fe200000006ff */
[----:B------:R-:W-:Y:S01]  /*6850*/  HADD2.F32 R96, -RZ, R95.H1_H1 ;  /* 0x3000005fff607230 */ /* 0x000fe20000004100 */
[----:B------:R-:W-:Y:S01]  /*6860*/  SHF.L.U32 R205, R175, 0x4, RZ ;  /* 0x00000004afcd7819 */ /* 0x000fe200000006ff */
[----:B------:R-:W-:Y:S01]  /*6870*/  HADD2.F32 R100, -RZ, R99.H1_H1 ;  /* 0x30000063ff647230 */ /* 0x000fe20000004100 */
[----:B------:R-:W-:Y:S01]  /*6880*/  SHF.L.U32 R198, R184, 0x4, RZ ;  /* 0x00000004b8c67819 */ /* 0x000fe200000006ff */
[----:B------:R-:W-:Y:S01]  /*6890*/  HADD2.F32 R90, -RZ, R89.H1_H1 ;  /* 0x30000059ff5a7230 */ /* 0x000fe20000004100 */
[----:B------:R-:W-:Y:S01]  /*68a0*/  IADD3 R195, PT, PT, R186, R205, RZ ;  /* 0x000000cdbac37210 */ /* 0x000fe20007ffe0ff */
[----:B------:R-:W-:Y:S01]  /*68b0*/  HADD2.F32 R89, -RZ, R91.H0_H0 ;  /* 0x2000005bff597230 */ /* 0x000fe20000004100 */
[-C--:B------:R-:W-:Y:S01]  /*68c0*/  F2FP.F16.E4M3.UNPACK_B R103, R153.reuse ;  /* 0x00000099ff67723e */ /* 0x080fe200020006ff */
[--C-:B------:R-:W-:Y:S01]  /*68d0*/  HADD2.F32 R91, -RZ, R93.reuse.H0_H0 ;  /* 0x2000005dff5b7230 */ /* 0x100fe20000004100 */
[----:B------:R-:W-:Y:S01]  /*68e0*/  F2FP.F16.E4M3.UNPACK_B R105, R153.H1 ;  /* 0x00000099ff69723e */ /* 0x000fe200030006ff */
[----:B------:R-:W-:Y:S01]  /*68f0*/  HADD2.F32 R94, -RZ, R93.H1_H1 ;  /* 0x3000005dff5e7230 */ /* 0x000fe20000004100 */
[-C--:B------:R-:W-:Y:S01]  /*6900*/  F2FP.F16.E4M3.UNPACK_B R107, R154.reuse ;  /* 0x0000009aff6b723e */ /* 0x080fe200020006ff */
[----:B------:R-:W-:Y:S01]  /*6910*/  HADD2.F32 R93, -RZ, R95.H0_H0 ;  /* 0x2000005fff5d7230 */ /* 0x000fe20000004100 */
[----:B------:R-:W-:Y:S01]  /*6920*/  F2FP.F16.E4M3.UNPACK_B R109, R154.H1 ;  /* 0x0000009aff6d723e */ /* 0x000fe200030006ff */
[----:B------:R-:W-:Y:S01]  /*6930*/  HADD2.F32 R104, -RZ, R103.H1_H1 ;  /* 0x30000067ff687230 */ /* 0x000fe20000004100 */
[----:B------:R-:W-:Y:S01]  /*6940*/  F2FP.F16.E4M3.UNPACK_B R111, R155 ;  /* 0x0000009bff6f723e */ /* 0x000fe200020006ff */
[C---:B--2---:R-:W-:Y:S01]  /*6950*/  FMUL R0, R78.reuse, R4 ;  /* 0x000000044e007220 */ /* 0x044fe20000400000 */
[C---:B-1----:R-:W-:Y:S01]  /*6960*/  FMUL R2, R78.reuse, R5 ;  /* 0x000000054e027220 */ /* 0x042fe20000400000 */
[C---:B------:R-:W-:Y:S01]  /*6970*/  FMUL R4, R78.reuse, R8 ;  /* 0x000000084e047220 */ /* 0x040fe20000400000 */
[C---:B------:R-:W-:Y:S01]  /*6980*/  FMUL R5, R78.reuse, R9 ;  /* 0x000000094e057220 */ /* 0x040fe20000400000 */
[C---:B------:R-:W-:Y:S01]  /*6990*/  FFMA R0, R81.reuse, R82, R0 ;  /* 0x0000005251007223 */ /* 0x040fe20000000000 */
[C---:B------:R-:W-:Y:S01]  /*69a0*/  FFMA R2, R81.reuse, R83, R2 ;  /* 0x0000005351027223 */ /* 0x040fe20000000002 */
[C---:B------:R-:W-:Y:S01]  /*69b0*/  FMUL R8, R78.reuse, R12 ;  /* 0x0000000c4e087220 */ /* 0x040fe20000400000 */
[C---:B------:R-:W-:Y:S01]  /*69c0*/  FMUL R9, R78.reuse, R13 ;  /* 0x0000000d4e097220 */ /* 0x040fe20000400000 */
[C---:B------:R-:W-:Y:S01]  /*69d0*/  FMUL R12, R78.reuse, R16 ;  /* 0x000000104e0c7220 */ /* 0x040fe20000400000 */
[C---:B------:R-:W-:Y:S01]  /*69e0*/  FMUL R13, R78.reuse, R17 ;  /* 0x000000114e0d7220 */ /* 0x040fe20000400000 */
[C---:B------:R-:W-:Y:S01]  /*69f0*/  FMUL R16, R78.reuse, R20 ;  /* 0x000000144e107220 */ /* 0x040fe20000400000 */
[C---:B------:R-:W-:Y:S01]  /*6a00*/  FMUL R17, R78.reuse, R21 ;  /* 0x000000154e117220 */ /* 0x040fe20000400000 */
[C---:B------:R-:W-:Y:S01]  /*6a10*/  FMUL R20, R78.reuse, R24 ;  /* 0x000000184e147220 */ /* 0x040fe20000400000 */
[C---:B------:R-:W-:Y:S01]  /*6a20*/  FMUL R21, R78.reuse, R25 ;  /* 0x000000194e157220 */ /* 0x040fe20000400000 */
[----:B------:R-:W-:Y:S02]  /*6a30*/  HADD2.F32 R108, -RZ, R107.H1_H1 ;  /* 0x3000006bff6c7230 */ /* 0x000fe40000004100 */
[C---:B------:R-:W-:Y:S01]  /*6a40*/  FMUL R24, R78.reuse, R28 ;  /* 0x0000001c4e187220 */ /* 0x040fe20000400000 */
[C---:B------:R-:W-:Y:S01]  /*6a50*/  FMUL R25, R78.reuse, R29 ;  /* 0x0000001d4e197220 */ /* 0x040fe20000400000 */
[----:B------:R-:W-:Y:S02]  /*6a60*/  HADD2.F32 R112, -RZ, R111.H1_H1 ;  /* 0x3000006fff707230 */ /* 0x000fe40000004100 */
[C---:B------:R-:W-:Y:S01]  /*6a70*/  FMUL R28, R78.reuse, R32 ;  /* 0x000000204e1c7220 */ /* 0x040fe20000400000 */
[C---:B------:R-:W-:Y:S01]  /*6a80*/  FMUL R29, R78.reuse, R33 ;  /* 0x000000214e1d7220 */ /* 0x040fe20000400000 */
[C---:B------:R-:W-:Y:S01]  /*6a90*/  FMUL R32, R78.reuse, R36 ;  /* 0x000000244e207220 */ /* 0x040fe20000400000 */
[----:B------:R-:W-:Y:S01]  /*6aa0*/  F2FP.F16.E4M3.UNPACK_B R113, R155.H1 ;  /* 0x0000009bff71723e */ /* 0x000fe200030006ff */
[C---:B------:R-:W-:Y:S01]  /*6ab0*/  FMUL R33, R78.reuse, R37 ;  /* 0x000000254e217220 */ /* 0x040fe20000400000 */
[C---:B------:R-:W-:Y:S01]  /*6ac0*/  FMUL R36, R78.reuse, R40 ;  /* 0x000000284e247220 */ /* 0x040fe20000400000 */
[----:B------:R-:W-:Y:S01]  /*6ad0*/  F2FP.F16.E4M3.UNPACK_B R115, R156 ;  /* 0x0000009cff73723e */ /* 0x000fe200020006ff */
[C---:B------:R-:W-:Y:S01]  /*6ae0*/  FMUL R37, R78.reuse, R41 ;  /* 0x000000294e257220 */ /* 0x040fe20000400000 */
[C---:B------:R-:W-:Y:S01]  /*6af0*/  FMUL R40, R78.reuse, R44 ;  /* 0x0000002c4e287220 */ /* 0x040fe20000400000 */
[----:B------:R-:W-:Y:S01]  /*6b00*/  F2FP.F16.E4M3.UNPACK_B R117, R156.H1 ;  /* 0x0000009cff75723e */ /* 0x000fe200030006ff */
[C---:B------:R-:W-:Y:S01]  /*6b10*/  FMUL R41, R78.reuse, R45 ;  /* 0x0000002d4e297220 */ /* 0x040fe20000400000 */
[----:B------:R-:W-:Y:S02]  /*6b20*/  HADD2.F32 R116, -RZ, R115.H1_H1 ;  /* 0x30000073ff747230 */ /* 0x000fe40000004100 */
        /* <DEDUP_REMOVED lines=21> */
[C---:B------:R-:W-:Y:S01]  /*6c80*/  FFMA R3, R81.reuse, R84, R3 ;  /* 0x0000005451037223 */ /* 0x040fe20000000003 */
[----:B------:R-:W-:Y:S01]  /*6c90*/  F2FP.F16.E4M3.UNPACK_B R131, R160 ;  /* 0x000000a0ff83723e */ /* 0x000fe200020006ff */
[C---:B------:R-:W-:Y:S01]  /*6ca0*/  FFMA R7, R81.reuse, R86, R7 ;  /* 0x0000005651077223 */ /* 0x040fe20000000007 */
[C---:B------:R-:W-:Y:S01]  /*6cb0*/  FFMA R4, R81.reuse, R85, R4 ;  /* 0x0000005551047223 */ /* 0x040fe20000000004 */
[----:B------:R-:W-:Y:S01]  /*6cc0*/  F2FP.F16.E4M3.UNPACK_B R133, R160.H1 ;  /* 0x000000a0ff85723e */ /* 0x000fe200030006ff */
[----:B------:R-:W-:Y:S01]  /*6cd0*/  FFMA R5, R81, R88, R5 ;  /* 0x0000005851057223 */ /* 0x000fe20000000005 */
[----:B------:R-:W-:Y:S01]  /*6ce0*/  HADD2.F32 R132, -RZ, R131.H1_H1 ;  /* 0x30000083ff847230 */ /* 0x000fe20000004100 */
[----:B------:R-:W-:Y:S01]  /*6cf0*/  F2FP.SATFINITE.E4M3.F32.PACK_AB_MERGE_C R193, R7, R3, RZ ;  /* 0x0000000307c1723e */ /* 0x000fe200048070ff */
[C---:B------:R-:W-:Y:S01]  /*6d00*/  FMUL R6, R78.reuse, R10 ;  /* 0x0000000a4e067220 */ /* 0x040fe20000400000 */
[C---:B------:R-:W-:Y:S01]  /*6d10*/  FMUL R11, R78.reuse, R11 ;  /* 0x0000000b4e0b7220 */ /* 0x040fe20000400000 */
[----:B------:R-:W-:Y:S01]  /*6d20*/  FMUL R10, R78, R14 ;  /* 0x0000000e4e0a7220 */ /* 0x000fe20000400000 */
[----:B------:R-:W-:Y:S01]  /*6d30*/  F2FP.F16.E4M3.UNPACK_B R135, R161 ;  /* 0x000000a1ff87723e */ /* 0x000fe200020006ff */
[C---:B------:R-:W-:Y:S01]  /*6d40*/  FFMA R6, R81.reuse, R87, R6 ;  /* 0x0000005751067223 */ /* 0x040fe20000000006 */
[----:B------:R-:W-:Y:S01]  /*6d50*/  F2FP.SATFINITE.E4M3.F32.PACK_AB_MERGE_C R200, R2, R0, R193 ;  /* 0x0000000002c8723e */ /* 0x000fe200048070c1 */
[C---:B------:R-:W-:Y:S01]  /*6d60*/  FFMA R11, R81.reuse, R90, R11 ;  /* 0x0000005a510b7223 */ /* 0x040fe2000000000b */
[----:B------:R-:W-:Y:S01]  /*6d70*/  IADD3 R193, PT, PT, R186, R199, RZ ;  /* 0x000000c7bac17210 */ /* 0x000fe20007ffe0ff */
[C---:B------:R-:W-:Y:S01]  /*6d80*/  FFMA R8, R81.reuse, R89, R8 ;  /* 0x0000005951087223 */ /* 0x040fe20000000008 */
[C---:B------:R-:W-:Y:S01]  /*6d90*/  FFMA R9, R81.reuse, R92, R9 ;  /* 0x0000005c51097223 */ /* 0x040fe20000000009 */
[----:B------:R-:W-:Y:S01]  /*6da0*/  HADD2.F32 R95, -RZ, R97.H0_H0 ;  /* 0x20000061ff5f7230 */ /* 0x000fe20000004100 */
[----:B------:R-:W-:Y:S01]  /*6db0*/  IADD3 R194, PT, PT, R198, R193, RZ ;  /* 0x000000c1c6c27210 */ /* 0x000fe20007ffe0ff */
[----:B------:R-:W-:Y:S01]  /*6dc0*/  FFMA R10, R81, R91, R10 ;  /* 0x0000005b510a7223 */ /* 0x000fe2000000000a */
[----:B------:R-:W-:Y:S01]  /*6dd0*/  F2FP.SATFINITE.E4M3.F32.PACK_AB_MERGE_C R201, R11, R6, RZ ;  /* 0x000000060bc9723e */ /* 0x000fe200048070ff */
[----:B------:R-:W-:Y:S02]  /*6de0*/  HADD2.F32 R136, -RZ, R135.H1_H1 ;  /* 0x30000087ff887230 */ /* 0x000fe40000004100 */
[C---:B------:R-:W-:Y:S01]  /*6df0*/  FMUL R15, R78.reuse, R15 ;  /* 0x0000000f4e0f7220 */ /* 0x040fe20000400000 */
[----:B------:R-:W-:Y:S01]  /*6e00*/  HADD2.F32 R98, -RZ, R97.H1_H1 ;  /* 0x30000061ff627230 */ /* 0x000fe20000004100 */
[----:B------:R-:W-:Y:S01]  /*6e10*/  F2FP.SATFINITE.E4M3.F32.PACK_AB_MERGE_C R201, R5, R4, R201 ;  /* 0x0000000405c9723e */ /* 0x000fe200048070c9 */
[----:B------:R-:W-:Y:S02]  /*6e20*/  HADD2.F32 R97, -RZ, R99.H0_H0 ;  /* 0x20000063ff617230 */ /* 0x000fe40000004100 */
[C---:B------:R-:W-:Y:S01]  /*6e30*/  FFMA R15, R81.reuse, R94, R15 ;  /* 0x0000005e510f7223 */ /* 0x040fe2000000000f */
[C---:B------:R-:W-:Y:S01]  /*6e40*/  FFMA R12, R81.reuse, R93, R12 ;  /* 0x0000005d510c7223 */ /* 0x040fe2000000000c */
[----:B------:R-:W-:Y:S01]  /*6e50*/  FFMA R13, R81, R96, R13 ;  /* 0x00000060510d7223 */ /* 0x000fe2000000000d */
[C---:B------:R-:W-:Y:S01]  /*6e60*/  FMUL R14, R78.reuse, R18 ;  /* 0x000000124e0e7220 */ /* 0x040fe20000400000 */
[C---:B------:R-:W-:Y:S01]  /*6e70*/  FMUL R19, R78.reuse, R19 ;  /* 0x000000134e137220 */ /* 0x040fe20000400000 */
[--C-:B------:R-:W-:Y:S01]  /*6e80*/  HADD2.F32 R99, -RZ, R101.reuse.H0_H0 ;  /* 0x20000065ff637230 */ /* 0x100fe20000004100 */
[----:B------:R-:W-:Y:S01]  /*6e90*/  F2FP.SATFINITE.E4M3.F32.PACK_AB_MERGE_C R202, R15, R10, RZ ;  /* 0x0000000a0fca723e */ /* 0x000fe200048070ff */
[C---:B------:R-:W-:Y:S01]  /*6ea0*/  FFMA R14, R81.reuse, R95, R14 ;  /* 0x0000005f510e7223 */ /* 0x040fe2000000000e */
[C---:B------:R-:W-:Y:S01]  /*6eb0*/  FFMA R19, R81.reuse, R98, R19 ;  /* 0x0000006251137223 */ /* 0x040fe20000000013 */
[----:B------:R-:W-:Y:S01]  /*6ec0*/  FFMA R16, R81, R97, R16 ;  /* 0x0000006151107223 */ /* 0x000fe20000000010 */
[----:B------:R-:W-:Y:S01]  /*6ed0*/  F2FP.F16.E4M3.UNPACK_B R137, R161.H1 ;  /* 0x000000a1ff89723e */ /* 0x000fe200030006ff */
[----:B------:R-:W-:Y:S01]  /*6ee0*/  HADD2.F32 R102, -RZ, R101.H1_H1 ;  /* 0x30000065ff667230 */ /* 0x000fe20000004100 */
[----:B------:R-:W-:Y:S01]  /*6ef0*/  F2FP.SATFINITE.E4M3.F32.PACK_AB_MERGE_C R202, R9, R8, R202 ;  /* 0x0000000809ca723e */ /* 0x000fe200048070ca */
[----:B------:R-:W-:Y:S01]  /*6f00*/  FFMA R17, R81, R100, R17 ;  /* 0x0000006451117223 */ /* 0x000fe20000000011 */
[----:B------:R-:W-:Y:S01]  /*6f10*/  F2FP.SATFINITE.E4M3.F32.PACK_AB_MERGE_C R203, R19, R14, RZ ;  /* 0x0000000e13cb723e */ /* 0x000fe200048070ff */
[----:B------:R-:W-:Y:S02]  /*6f20*/  HADD2.F32 R101, -RZ, R103.H0_H0 ;  /* 0x20000067ff657230 */ /* 0x000fe40000004100 */
[C---:B------:R-:W-:Y:S01]  /*6f30*/  FMUL R18, R78.reuse, R22 ;  /* 0x000000164e127220 */ /* 0x040fe20000400000 */
[C---:B------:R-:W-:Y:S01]  /*6f40*/  FMUL R23, R78.reuse, R23 ;  /* 0x000000174e177220 */ /* 0x040fe20000400000 */
[--C-:B------:R-:W-:Y:S01]  /*6f50*/  HADD2.F32 R103, -RZ, R105.reuse.H0_H0 ;  /* 0x20000069ff677230 */ /* 0x100fe20000004100 */
[----:B------:R-:W-:Y:S01]  /*6f60*/  F2FP.SATFINITE.E4M3.F32.PACK_AB_MERGE_C R203, R13, R12, R203 ;  /* 0x0000000c0dcb723e */ /* 0x000fe200048070cb */
[C---:B------:R-:W-:Y:S01]  /*6f70*/  FFMA R18, R81.reuse, R99, R18 ;  /* 0x0000006351127223 */ /* 0x040fe20000000012 */
[C---:B------:R-:W-:Y:S01]  /*6f80*/  FFMA R23, R81.reuse, R102, R23 ;  /* 0x0000006651177223 */ /* 0x040fe20000000017 */
[C---:B------:R-:W-:Y:S01]  /*6f90*/  FFMA R20, R81.reuse, R101, R20 ;  /* 0x0000006551147223 */ /* 0x040fe20000000014 */
[----:B------:R-:W-:Y:S01]  /*6fa0*/  HADD2.F32 R106, -RZ, R105.H1_H1 ;  /* 0x30000069ff6a7230 */ /* 0x000fe20000004100 */
[----:B------:R1:W-:Y:S01]  /*6fb0*/  STS.128 [R172+UR49+0x8200], R200 ;  /* 0x008200c8ac007988 */ /* 0x0003e20008000c31 */
        /* <DEDUP_REMOVED lines=10> */
[----:B------:R-:W-:Y:S01]  /*7060*/  F2FP.F16.E4M3.UNPACK_B R139, R162 ;  /* 0x000000a2ff8b723e */ /* 0x000fe200020006ff */
[----:B------:R-:W-:Y:S02]  /*7070*/  HADD2.F32 R110, -RZ, R109.H1_H1 ;  /* 0x3000006dff6e7230 */ /* 0x000fe40000004100 */
[----:B------:R-:W-:Y:S01]  /*7080*/  FFMA R25, R81, R108, R25 ;  /* 0x0000006c51197223 */ /* 0x000fe20000000019 */
[----:B------:R-:W-:Y:S01]  /*7090*/  F2FP.SATFINITE.E4M3.F32.PACK_AB_MERGE_C R209, R27, R22, RZ ;  /* 0x000000161bd1723e */ /* 0x000fe200048070ff */
[----:B------:R-:W-:Y:S02]  /*70a0*/  HADD2.F32 R109, -RZ, R111.H0_H0 ;  /* 0x2000006fff6d7230 */ /* 0x000fe40000004100 */
[C---:B------:R-:W-:Y:S01]  /*70b0*/  FMUL R26, R78.reuse, R30 ;  /* 0x0000001e4e1a7220 */ /* 0x040fe20000400000 */
[----:B------:R-:W-:Y:S01]  /*70c0*/  HADD2.F32 R140, -RZ, R139.H1_H1 ;  /* 0x3000008bff8c7230 */ /* 0x000fe20000004100 */
[----:B------:R-:W-:Y:S01]  /*70d0*/  F2FP.SATFINITE.E4M3.F32.PACK_AB_MERGE_C R209, R21, R20, R209 ;  /* 0x0000001415d1723e */ /* 0x000fe200048070d1 */
[C---:B------:R-:W-:Y:S01]  /*70e0*/  FMUL R31, R78.reuse, R31 ;  /* 0x0000001f4e1f7220 */ /* 0x040fe20000400000 */
[--C-:B------:R-:W-:Y:S02]  /*70f0*/  HADD2.F32 R111, -RZ, R113.reuse.H0_H0 ;  /* 0x20000071ff6f7230 */ /* 0x100fe40000004100 */
[C---:B------:R-:W-:Y:S01]  /*7100*/  FFMA R26, R81.reuse, R107, R26 ;  /* 0x0000006b511a7223 */ /* 0x040fe2000000001a */
[----:B------:R-:W-:Y:S02]  /*7110*/  HADD2.F32 R114, -RZ, R113.H1_H1 ;  /* 0x30000071ff727230 */ /* 0x000fe40000004100 */
[C---:B------:R-:W-:Y:S01]  /*7120*/  FFMA R31, R81.reuse, R110, R31 ;  /* 0x0000006e511f7223 */ /* 0x040fe2000000001f */
[C---:B------:R-:W-:Y:S01]  /*7130*/  FFMA R28, R81.reuse, R109, R28 ;  /* 0x0000006d511c7223 */ /* 0x040fe2000000001c */
[----:B------:R-:W-:Y:S01]  /*7140*/  F2FP.F16.E4M3.UNPACK_B R141, R162.H1 ;  /* 0x000000a2ff8d723e */ /* 0x000fe200030006ff */
[----:B------:R-:W-:Y:S01]  /*7150*/  FFMA R29, R81, R112, R29 ;  /* 0x00000070511d7223 */ /* 0x000fe2000000001d */
[----:B------:R-:W-:Y:S01]  /*7160*/  HADD2.F32 R113, -RZ, R115.H0_H0 ;  /* 0x20000073ff717230 */ /* 0x000fe20000004100 */
[----:B------:R-:W-:Y:S01]  /*7170*/  F2FP.SATFINITE.E4M3.F32.PACK_AB_MERGE_C R210, R31, R26, RZ ;  /* 0x0000001a1fd2723e */ /* 0x000fe200048070ff */
        /* <DEDUP_REMOVED lines=8> */
[----:B------:R-:W-:Y:S01]  /*7200*/  FFMA R33, R81, R116, R33 ;  /* 0x0000007451217223 */ /* 0x000fe20000000021 */
[----:B------:R-:W-:Y:S01]  /*7210*/  HADD2.F32 R118, -RZ, R117.H1_H1 ;  /* 0x30000075ff767230 */ /* 0x000fe20000004100 */
        /* <DEDUP_REMOVED lines=8> */
[----:B------:R-:W-:Y:S01]  /*72a0*/  HADD2.F32 R122, -RZ, R121.H1_H1 ;  /* 0x30000079ff7a7230 */ /* 0x000fe20000004100 */
[----:B------:R1:W-:Y:S01]  /*72b0*/  STS.128 [R193+0x8010], R208 ;  /* 0x008010d0c1007388 */ /* 0x0003e20000000c00 */
[----:B------:R-:W-:Y:S02]  /*72c0*/  HADD2.F32 R121, -RZ, R123.H0_H0 ;  /* 0x2000007bff797230 */ /* 0x000fe40000004100 */
[C---:B------:R-:W-:Y:S01]  /*72d0*/  FFMA R39, R81.reuse, R118, R39 ;  /* 0x0000007651277223 */ /* 0x040fe20000000027 */
[C---:B------:R-:W-:Y:S01]  /*72e0*/  FFMA R36, R81.reuse, R117, R36 ;  /* 0x0000007551247223 */ /* 0x040fe20000000024 */
[----:B------:R-:W-:Y:S01]  /*72f0*/  F2FP.F16.E4M3.UNPACK_B R145, R163.H1 ;  /* 0x000000a3ff91723e */ /* 0x000fe200030006ff */
[----:B------:R-:W-:Y:S01]  /*7300*/  FFMA R37, R81, R120, R37 ;  /* 0x0000007851257223 */ /* 0x000fe20000000025 */
[C---:B------:R-:W-:Y:S01]  /*7310*/  FMUL R38, R78.reuse, R42 ;  /* 0x0000002a4e267220 */ /* 0x040fe20000400000 */
[----:B------:R-:W-:Y:S01]  /*7320*/  F2FP.SATFINITE.E4M3.F32.PACK_AB_MERGE_C R212, R39, R34, RZ ;  /* 0x0000002227d4723e */ /* 0x000fe200048070ff */
[C---:B------:R-:W-:Y:S01]  /*7330*/  FMUL R43, R78.reuse, R43 ;  /* 0x0000002b4e2b7220 */ /* 0x040fe20000400000 */
[--C-:B------:R-:W-:Y:S02]  /*7340*/  HADD2.F32 R123, -RZ, R125.reuse.H0_H0 ;  /* 0x2000007dff7b7230 */ /* 0x100fe40000004100 */
[----:B------:R-:W-:Y:S01]  /*7350*/  FFMA R38, R81, R119, R38 ;  /* 0x0000007751267223 */ /* 0x000fe20000000026 */
[----:B------:R-:W-:Y:S01]  /*7360*/  F2FP.SATFINITE.E4M3.F32.PACK_AB_MERGE_C R212, R33, R32, R212 ;  /* 0x0000002021d4723e */ /* 0x000fe200048070d4 */
[C---:B------:R-:W-:Y:S01]  /*7370*/  FFMA R43, R81.reuse, R122, R43 ;  /* 0x0000007a512b7223 */ /* 0x040fe2000000002b */
[----:B------:R-:W-:Y:S01]  /*7380*/  FFMA R40, R81, R121, R40 ;  /* 0x0000007951287223 */ /* 0x000fe20000000028 */
[----:B------:R-:W-:Y:S01]  /*7390*/  ISETP.NE.AND P0, PT, R189, RZ, PT ;  /* 0x000000ffbd00720c */ /* 0x000fe20003f05270 */
[----:B------:R-:W-:Y:S01]  /*73a0*/  FFMA R41, R81, R124, R41 ;  /* 0x0000007c51297223 */ /* 0x000fe20000000029 */
[----:B------:R-:W-:Y:S01]  /*73b0*/  HADD2.F32 R126, -RZ, R125.H1_H1 ;  /* 0x3000007dff7e7230 */ /* 0x000fe20000004100 */
[----:B------:R-:W-:Y:S01]  /*73c0*/  F2FP.SATFINITE.E4M3.F32.PACK_AB_MERGE_C R213, R43, R38, RZ ;  /* 0x000000262bd5723e */ /* 0x000fe200048070ff */
[----:B------:R-:W-:Y:S02]  /*73d0*/  HADD2.F32 R125, -RZ, R127.H0_H0 ;  /* 0x2000007fff7d7230 */ /* 0x000fe40000004100 */
[C---:B------:R-:W-:Y:S01]  /*73e0*/  FMUL R42, R78.reuse, R46 ;  /* 0x0000002e4e2a7220 */ /* 0x040fe20000400000 */
[----:B------:R-:W-:Y:S01]  /*73f0*/  FMUL R47, R78, R47 ;  /* 0x0000002f4e2f7220 */ /* 0x000fe20000400000 */
[--C-:B------:R-:W-:Y:S01]  /*7400*/  HADD2.F32 R127, -RZ, R129.reuse.H0_H0 ;  /* 0x20000081ff7f7230 */ /* 0x100fe20000004100 */
[----:B------:R-:W-:Y:S01]  /*7410*/  F2FP.SATFINITE.E4M3.F32.PACK_AB_MERGE_C R213, R37, R36, R213 ;  /* 0x0000002425d5723e */ /* 0x000fe200048070d5 */
[C---:B------:R-:W-:Y:S01]  /*7420*/  FFMA R42, R81.reuse, R123, R42 ;  /* 0x0000007b512a7223 */ /* 0x040fe2000000002a */
[C---:B------:R-:W-:Y:S01]  /*7430*/  FFMA R47, R81.reuse, R126, R47 ;  /* 0x0000007e512f7223 */ /* 0x040fe2000000002f */
[C---:B------:R-:W-:Y:S01]  /*7440*/  FFMA R44, R81.reuse, R125, R44 ;  /* 0x0000007d512c7223 */ /* 0x040fe2000000002c */
[----:B------:R-:W-:Y:S01]  /*7450*/  ISETP.NE.AND P6, PT, R204, RZ, PT ;  /* 0x000000ffcc00720c */ /* 0x000fe20003fc5270 */
[----:B------:R-:W-:Y:S01]  /*7460*/  FFMA R45, R81, R128, R45 ;  /* 0x00000080512d7223 */ /* 0x000fe2000000002d */
[----:B------:R-:W-:Y:S01]  /*7470*/  HADD2.F32 R130, -RZ, R129.H1_H1 ;  /* 0x30000081ff827230 */ /* 0x000fe20000004100 */
[----:B------:R-:W-:Y:S01]  /*7480*/  F2FP.SATFINITE.E4M3.F32.PACK_AB_MERGE_C R214, R47, R42, RZ ;  /* 0x0000002a2fd6723e */ /* 0x000fe200048070ff */
[----:B------:R-:W-:Y:S02]  /*7490*/  HADD2.F32 R129, -RZ, R131.H0_H0 ;  /* 0x20000083ff817230 */ /* 0x000fe40000004100 */
[C---:B------:R-:W-:Y:S01]  /*74a0*/  FMUL R46, R78.reuse, R50 ;  /* 0x000000324e2e7220 */ /* 0x040fe20000400000 */
[C---:B------:R-:W-:Y:S01]  /*74b0*/  FMUL R51, R78.reuse, R51 ;  /* 0x000000334e337220 */ /* 0x040fe20000400000 */
[--C-:B------:R-:W-:Y:S02]  /*74c0*/  HADD2.F32 R131, -RZ, R133.reuse.H0_H0 ;  /* 0x20000085ff837230 */ /* 0x100fe40000004100 */
[C---:B------:R-:W-:Y:S01]  /*74d0*/  FMUL R50, R78.reuse, R54 ;  /* 0x000000364e327220 */ /* 0x040fe20000400000 */
[C---:B------:R-:W-:Y:S01]  /*74e0*/  FFMA R46, R81.reuse, R127, R46 ;  /* 0x0000007f512e7223 */ /* 0x040fe2000000002e */
[----:B------:R-:W-:Y:S02]  /*74f0*/  HADD2.F32 R134, -RZ, R133.H1_H1 ;  /* 0x30000085ff867230 */ /* 0x000fe40000004100 */
[C---:B------:R-:W-:Y:S01]  /*7500*/  FFMA R51, R81.reuse, R130, R51 ;  /* 0x0000008251337223 */ /* 0x040fe20000000033 */
[----:B------:R-:W-:Y:S02]  /*7510*/  HADD2.F32 R133, -RZ, R135.H0_H0 ;  /* 0x20000087ff857230 */ /* 0x000fe40000004100 */
[C---:B------:R-:W-:Y:S01]  /*7520*/  FMUL R55, R78.reuse, R55 ;  /* 0x000000374e377220 */ /* 0x040fe20000400000 */
[C---:B------:R-:W-:Y:S01]  /*7530*/  FFMA R48, R81.reuse, R129, R48 ;  /* 0x0000008151307223 */ /* 0x040fe20000000030 */
[C---:B------:R-:W-:Y:S01]  /*7540*/  FFMA R49, R81.reuse, R132, R49 ;  /* 0x0000008451317223 */ /* 0x040fe20000000031 */
[--C-:B------:R-:W-:Y:S02]  /*7550*/  HADD2.F32 R135, -RZ, R137.reuse.H0_H0 ;  /* 0x20000089ff877230 */ /* 0x100fe40000004100 */
[C---:B------:R-:W-:Y:S01]  /*7560*/  FFMA R50, R81.reuse, R131, R50 ;  /* 0x0000008351327223 */ /* 0x040fe20000000032 */
[----:B------:R-:W-:Y:S02]  /*7570*/  HADD2.F32 R138, -RZ, R137.H1_H1 ;  /* 0x30000089ff8a7230 */ /* 0x000fe40000004100 */
[C---:B------:R-:W-:Y:S01]  /*7580*/  FMUL R54, R78.reuse, R58 ;  /* 0x0000003a4e367220 */ /* 0x040fe20000400000 */
[----:B------:R-:W-:Y:S02]  /*7590*/  HADD2.F32 R137, -RZ, R139.H0_H0 ;  /* 0x2000008bff897230 */ /* 0x000fe40000004100 */
[C---:B------:R-:W-:Y:S01]  /*75a0*/  FFMA R55, R81.reuse, R134, R55 ;  /* 0x0000008651377223 */ /* 0x040fe20000000037 */
        /* <DEDUP_REMOVED lines=16> */
[----:B------:R-:W-:Y:S01]  /*76b0*/  FFMA R63, R81, R142, R63 ;  /* 0x0000008e513f7223 */ /* 0x000fe2000000003f */
[----:B------:R-:W-:Y:S01]  /*76c0*/  FMUL R67, R78, R67 ;  /* 0x000000434e437220 */ /* 0x000fe20000400000 */
[----:B------:R-:W-:Y:S01]  /*76d0*/  F2FP.SATFINITE.E4M3.F32.PACK_AB_MERGE_C R215, R51, R46, RZ ;  /* 0x0000002e33d7723e */ /* 0x000fe200048070ff */
[C---:B------:R-:W-:Y:S01]  /*76e0*/  FFMA R60, R81.reuse, R141, R60 ;  /* 0x0000008d513c7223 */ /* 0x040fe2000000003c */
[C---:B------:R-:W-:Y:S01]  /*76f0*/  FFMA R61, R81.reuse, R144, R61 ;  /* 0x00000090513d7223 */ /* 0x040fe2000000003d */
[C---:B------:R-:W-:Y:S01]  /*7700*/  FFMA R62, R81.reuse, R143, R62 ;  /* 0x0000008f513e7223 */ /* 0x040fe2000000003e */
[----:B------:R-:W-:Y:S01]  /*7710*/  FFMA R67, R81, R146, R67 ;  /* 0x0000009251437223 */ /* 0x000fe20000000043 */
[----:B------:R-:W-:Y:S02]  /*7720*/  F2FP.SATFINITE.E4M3.F32.PACK_AB_MERGE_C R214, R41, R40, R214 ;  /* 0x0000002829d6723e */ /* 0x000fe400048070d6 */
[----:B------:R-:W-:Y:S02]  /*7730*/  F2FP.SATFINITE.E4M3.F32.PACK_AB_MERGE_C R215, R45, R44, R215 ;  /* 0x0000002c2dd7723e */ /* 0x000fe400048070d7 */
[----:B------:R-:W-:Y:S02]  /*7740*/  F2FP.SATFINITE.E4M3.F32.PACK_AB_MERGE_C R216, R55, R50, RZ ;  /* 0x0000003237d8723e */ /* 0x000fe400048070ff */
[----:B------:R-:W-:Y:S01]  /*7750*/  F2FP.SATFINITE.E4M3.F32.PACK_AB_MERGE_C R217, R59, R54, RZ ;  /* 0x000000363bd9723e */ /* 0x000fe200048070ff */
[----:B------:R1:W-:Y:S01]  /*7760*/  STS.128 [R195+0x8020], R212 ;  /* 0x008020d4c3007388 */ /* 0x0003e20000000c00 */
[----:B------:R-:W-:Y:S02]  /*7770*/  F2FP.SATFINITE.E4M3.F32.PACK_AB_MERGE_C R218, R63, R58, RZ ;  /* 0x0000003a3fda723e */ /* 0x000fe400048070ff */
[----:B------:R-:W-:Y:S02]  /*7780*/  F2FP.SATFINITE.E4M3.F32.PACK_AB_MERGE_C R219, R67, R62, RZ ;  /* 0x0000003e43db723e */ /* 0x000fe400048070ff */
[----:B------:R-:W-:Y:S02]  /*7790*/  F2FP.SATFINITE.E4M3.F32.PACK_AB_MERGE_C R216, R49, R48, R216 ;  /* 0x0000003031d8723e */ /* 0x000fe400048070d8 */
[----:B------:R-:W-:Y:S02]  /*77a0*/  F2FP.SATFINITE.E4M3.F32.PACK_AB_MERGE_C R217, R53, R52, R217 ;  /* 0x0000003435d9723e */ /* 0x000fe400048070d9 */
[----:B------:R-:W-:Y:S02]  /*77b0*/  F2FP.SATFINITE.E4M3.F32.PACK_AB_MERGE_C R218, R57, R56, R218 ;  /* 0x0000003839da723e */ /* 0x000fe400048070da */
[----:B------:R-:W-:Y:S02]  /*77c0*/  F2FP.SATFINITE.E4M3.F32.PACK_AB_MERGE_C R219, R61, R60, R219 ;  /* 0x0000003c3ddb723e */ /* 0x000fe400048070db */
[----:B------:R-:W-:Y:S02]  /*77d0*/  LEA R206, R181, UR49, 0x3 ;  /* 0x00000031b5ce7c11 */ /* 0x000fe4000f8e18ff */
[----:B------:R-:W-:Y:S01]  /*77e0*/  @P6 SHF.L.U32 R207, R180, 0x1f, RZ ;  /* 0x0000001fb4cf6819 */ /* 0x000fe200000006ff */
[----:B------:R1:W-:Y:S01]  /*77f0*/  STS.128 [R194+0x8010], R216 ;  /* 0x008010d8c2007388 */ /* 0x0003e20000000c00 */
[----:B------:R-:W-:Y:S01]  /*7800*/  @!PT LDS RZ, [RZ] ;  /* 0x00000000fffff984 */ /* 0x000fe20000000800 */
[----:B------:R-:W-:Y:S01]  /*7810*/  @!PT LDS RZ, [RZ] ;  /* 0x00000000fffff984 */ /* 0x000fe20000000800 */
[----:B------:R-:W-:Y:S01]  /*7820*/  @!PT LDS RZ, [RZ] ;  /* 0x00000000fffff984 */ /* 0x000fe20000000800 */
[----:B------:R-:W-:Y:S01]  /*7830*/  @!PT LDS RZ, [RZ] ;  /* 0x00000000fffff984 */ /* 0x000fe20000000800 */
[----:B------:R2:W-:Y:S07]  /*7840*/  MEMBAR.ALL.CTA ;  /* 0x0000000000007992 */ /* 0x0005ee0000008000 */
[----:B--2---:R-:W2:Y:S02]  /*7850*/  FENCE.VIEW.ASYNC.S ;  /* 0x00000000000073c6 */ /* 0x004ea40000000000 */
[----:B--2---:R-:W-:Y:S06]  /*7860*/  BAR.SYNC.DEFER_BLOCKING 0x1, 0x80 ;  /* 0x0042000000007b1d */ /* 0x004fec0000010000 */
[----:B------:R-:W-:Y:S05]  /*7870*/  @P0 BRA `(.L_x_124) ;  /* 0x0000000000280947 */ /* 0x000fea0003800000 */
[----:B------:R-:W-:Y:S02]  /*7880*/  UIADD3 UR4, UPT, UPT, UR49, 0x8200, URZ ;  /* 0x0000820031047890 */ /* 0x000fe4000fffe0ff */
[----:B------:R-:W-:Y:S01]  /*7890*/  UIADD3 UR6, UP0, UPT, UR52, 0x680, URZ ;  /* 0x0000068034067890 */ /* 0x000fe2000ff1e0ff */
[----:B------:R-:W-:Y:S03]  /*78a0*/  UMOV UR43, UR36 ;  /* 0x00000024002b7c82 */ /* 0x000fe60008000000 */
[----:B------:R-:W-:Y:S01]  /*78b0*/  MOV R188, UR4 ;  /* 0x0000000400bc7c02 */ /* 0x000fe20008000f00 */
[----:B------:R-:W-:Y:S03]  /*78c0*/  UIADD3.X UR7, UPT, UPT, URZ, UR53, URZ, UP0, !UPT ;  /* 0x00000035ff077290 */ /* 0x000fe600087fe4ff */
[----:B------:R-:W-:Y:S11]  /*78d0*/  R2UR UR40, R188 ;  /* 0x00000000bc2872ca */ /* 0x000ff600000e0000 */
[----:B------:R-:W-:Y:S02]  /*78e0*/  @!UPT UIADD3 URZ, UPT, UPT, URZ, URZ, URZ ;  /* 0x000000fffffff290 */ /* 0x000fe4000fffe0ff */
[----:B------:R2:W-:Y:S01]  /*78f0*/  UTMASTG.3D [UR40], [UR6] ;  /* 0x00000028060073b5 */ /* 0x0005e20008010000 */
[----:B------:R0:W-:Y:S01]  /*7900*/  UTMACMDFLUSH ;  /* 0x00000000000079b7 */ /* 0x0001e20000000000 */
[----:B--2---:R-:W-:Y:S04]  /*7910*/  DEPBAR.LE SB0, 0x1 ;  /* 0x000080400000791a */ /* 0x004fe80000000000 */
.L_x_124:
[----:B------:R-:W-:Y:S05]  /*7920*/  BSYNC.RECONVERGENT B0 ;  /* 0x0000000000007941 */ /* 0x000fea0003800200 */
.L_x_123:
[----:B------:R-:W-:Y:S06]  /*7930*/  BAR.SYNC.DEFER_BLOCKING 0x1, 0x80 ;  /* 0x0042000000007b1d */ /* 0x000fec0000010000 */
[----:B------:R-:W2:Y:S01]  /*7940*/  @P6 SYNCS.PHASECHK.TRANS64.TRYWAIT P0, [R206+URZ+0xb0], R207 ;  /* 0x0000b0cfce0065a7 */ /* 0x000ea200080011ff */
[----:B------:R-:W-:Y:S01]  /*7950*/  BSSY B1, `(.L_x_125) ;  /* 0x0000023000017945 */ /* 0x000fe20003800000 */
[----:B--2---:R-:W-:Y:S03]  /*7960*/  @P6 SEL R196, RZ, 0x1, !P0 ;  /* 0x00000001ffc46807 */ /* 0x004fe60004000000 */
[----:B------:R-:W-:Y:S05]  /*7970*/  @!P6 BRA `(.L_x_126) ;  /* 0x000000000080e947 */ /* 0x000fea0003800000 */
[----:B------:R-:W-:Y:S01]  /*7980*/  ISETP.NE.AND P1, PT, R197, RZ, PT ;  /* 0x000000ffc500720c */ /* 0x000fe20003f25270 */
[----:B------:R-:W-:Y:S01]  /*7990*/  BSSY B0, `(.L_x_127) ;  /* 0x000000a000007945 */ /* 0x000fe20003800000 */
[----:B------:R-:W-:Y:S11]  /*79a0*/  ISETP.NE.AND P0, PT, R196, RZ, PT ;  /* 0x000000ffc400720c */ /* 0x000ff60003f05270 */
[----:B------:R-:W-:Y:S04]  /*79b0*/  @P1 IMAD R0, R181, 0x2000, R186 ;  /* 0x00002000b5001824 */ /* 0x000fe800078e02ba */
[C---:B------:R-:W-:Y:S01]  /*79c0*/  @P1 IMAD.IADD R5, R0.reuse, 0x1, R199 ;  /* 0x0000000100051824 */ /* 0x040fe200078e02c7 */
[----:B------:R-:W-:Y:S03]  /*79d0*/  @P1 IADD3 R4, PT, PT, R0, R205, RZ ;  /* 0x000000cd00041210 */ /* 0x000fe60007ffe0ff */
[----:B------:R-:W-:Y:S01]  /*79e0*/  @P1 IMAD.IADD R2, R198, 0x1, R5 ;  /* 0x00000001c6021824 */ /* 0x000fe200078e0205 */
[----:B------:R-:W-:Y:S06]  /*79f0*/  @P0 BRA `(.L_x_128) ;  /* 0x00000000000c0947 */ /* 0x000fec0003800000 */
[----:B------:R-:W-:Y:S04]  /*7a00*/  SHF.L.U32 R3, R180, 0x1f, RZ ;  /* 0x0000001fb4037819 */ /* 0x000fe800000006ff */
[----:B------:R-:W2:Y:S02]  /*7a10*/  SYNCS.PHASECHK.TRANS64.TRYWAIT P0, [R206+URZ+0xb0], R3 ;  /* 0x0000b003ce0075a7 */ /* 0x000ea400080011ff */
[----:B--2---:R-:W-:Y:S05]  /*7a20*/  @!P0 BRA `(.L_x_129) ;  /* 0x0000004c00c08947 */ /* 0x004fea0003800000 */
.L_x_128:
[----:B------:R-:W-:Y:S05]  /*7a30*/  BSYNC B0 ;  /* 0x0000000000007941 */ /* 0x000fea0003800000 */
.L_x_127:
[----:B------:R-:W-:Y:S01]  /*7a40*/  ISETP.NE.AND P0, PT, R197, RZ, PT ;  /* 0x000000ffc500720c */ /* 0x000fe20003f05270 */
[----:B--2---:R-:W-:Y:S02]  /*7a50*/  VIADD R206, R206, 0xd0 ;  /* 0x000000d0cece7836 */ /* 0x004fe40000000000 */
[----:B------:R-:W-:Y:S02]  /*7a60*/  IMAD.U32 R3, RZ, RZ, UR37 ;  /* 0x00000025ff037e24 */ /* 0x000fe4000f8e00ff */
[----:B------:R-:W-:Y:S03]  /*7a70*/  VIADD R181, R181, 0x1 ;  /* 0x00000001b5b57836 */ /* 0x000fe60000000000 */
[----:B------:R-:W-:Y:S05]  /*7a80*/  PRMT R3, R3, 0x654, R206 ;  /* 0x0000065403037816 */ /* 0x000fea00000000ce */
[----:B------:R2:W3:Y:S04]  /*7a90*/  @P0 LDS.128 R148, [R0] ;  /* 0x0000000000940984 */ /* 0x0004e80000000c00 */
[----:B------:R2:W4:Y:S04]  /*7aa0*/  @P0 LDS.128 R156, [R4+0x20] ;  /* 0x00002000049c0984 */ /* 0x0005280000000c00 */
        /* <DEDUP_REMOVED lines=9> */
[----:B------:R-:W-:Y:S01]  /*7b40*/  SEL R181, R181, RZ, P0 ;  /* 0x000000ffb5b57207 */ /* 0x000fe20000000000 */
[----:B-----5:R5:W-:Y:S02]  /*7b50*/  SYNCS.ARRIVE.TRANS64.RED.A1T0 RZ, [R3+URZ], RZ ;  /* 0x000000ff03ff79a7 */ /* 0x020be400081004ff */
[----:B-----5:R-:W-:Y:S04]  /*7b60*/  SEL R3, RZ, 0x1, P0 ;  /* 0x00000001ff037807 */ /* 0x020fe80000000000 */
[----:B--234-:R-:W-:Y:S02]  /*7b70*/  LOP3.LUT R180, R180, R3, RZ, 0x3c, !PT ;  /* 0x00000003b4b47212 */ /* 0x01cfe400078e3cff */
.L_x_126:
[----:B------:R-:W-:Y:S05]  /*7b80*/  BSYNC B1 ;  /* 0x0000000000017941 */ /* 0x000fea0003800000 */
.L_x_125:
[----:B------:R-:W-:Y:S01]  /*7b90*/  VIADD R0, R80, 0x40 ;  /* 0x0000004050007836 */ /* 0x000fe20000000000 */
[----:B------:R-:W-:Y:S04]  /*7ba0*/  BSSY.RECONVERGENT B6, `(.L_x_130) ;  /* 0x0000015000067945 */ /* 0x000fe80003800200 */
[----:B------:R-:W-:Y:S04]  /*7bb0*/  SHF.R.U32.HI R0, RZ, 0x15, R0 ;  /* 0x00000015ff007819 */ /* 0x000fe80000011600 */
[----:B------:R-:W-:Y:S11]  /*7bc0*/  LOP3.LUT P0, RZ, R0, 0x3, R173, 0x48, !PT ;  /* 0x0000000300ff7812 */ /* 0x000ff600078048ad */
[----:B------:R-:W-:Y:S02]  /*7bd0*/  @!UPT UIADD3 URZ, UPT, UPT, URZ, URZ, URZ ;  /* 0x000000fffffff290 */ /* 0x000fe4000fffe0ff */
[----:B------:R-:W-:Y:S05]  /*7be0*/  @!P0 BRA `(.L_x_131) ;  /* 0x0000000000408947 */ /* 0x000fea0003800000 */
[----:B------:R-:W2:Y:S01]  /*7bf0*/  LDCU.64 UR8, c[0x4][0x78] ;  /* 0x01000f00ff0877ac */ /* 0x000ea20008000a00 */
[----:B------:R-:W-:Y:S01]  /*7c00*/  MOV R3, 0x0 ;  /* 0x0000000000037802 */ /* 0x000fe20000000f00 */
[----:B------:R-:W-:Y:S02]  /*7c10*/  HFMA2 R12, -RZ, RZ, 0, 5.9604644775390625e-08 ;  /* 0x00000001ff0c7431 */ /* 0x000fe400000001ff */
[----:B------:R-:W-:Y:S02]  /*7c20*/  IMAD.MOV.U32 R8, RZ, RZ, 0x192 ;  /* 0x00000192ff087424 */ /* 0x000fe400078e00ff */
[----:B------:R-:W-:Y:S01]  /*7c30*/  IMAD.MOV.U32 R13, RZ, RZ, RZ ;  /* 0x000000ffff0d7224 */ /* 0x000fe200078e00ff */
[----:B------:R-:W3:Y:S01]  /*7c40*/  LDCU.64 UR6, c[0x4][0x80] ;  /* 0x01001000ff0677ac */ /* 0x000ee20008000a00 */
[----:B------:R-:W4:Y:S01]  /*7c50*/  LDC.64 R2, c[0x4][R3] ;  /* 0x0100000003027b82 */ /* 0x000f220000000a00 */
[----:B------:R-:W5:Y:S01]  /*7c60*/  LDCU.64 UR4, c[0x4][0x18] ;  /* 0x01000300ff0477ac */ /* 0x000f620008000a00 */
[----:B--2---:R-:W-:Y:S01]  /*7c70*/  MOV R5, UR9 ;  /* 0x0000000900057c02 */ /* 0x004fe20008000f00 */
[----:B------:R-:W-:Y:S01]  /*7c80*/  IMAD.U32 R4, RZ, RZ, UR8 ;  /* 0x00000008ff047e24 */ /* 0x000fe2000f8e00ff */
[----:B---3--:R-:W-:Y:S01]  /*7c90*/  MOV R7, UR7 ;  /* 0x0000000700077c02 */ /* 0x008fe20008000f00 */
[----:B------:R-:W-:Y:S01]  /*7ca0*/  IMAD.U32 R6, RZ, RZ, UR6 ;  /* 0x00000006ff067e24 */ /* 0x000fe2000f8e00ff */
[----:B-----5:R-:W-:Y:S01]  /*7cb0*/  MOV R11, UR5 ;  /* 0x00000005000b7c02 */ /* 0x020fe20008000f00 */
[----:B------:R-:W-:Y:S02]  /*7cc0*/  IMAD.U32 R10, RZ, RZ, UR4 ;  /* 0x00000004ff0a7e24 */ /* 0x000fe4000f8e00ff */
[----:B------:R-:W-:Y:S07]  /*7cd0*/  LEPC R20, `(.L_x_131) ;  /* 0x000000001014794e */ /* 0x000fee0000000000 */
[----:B-1--4-:R-:W-:Y:S05]  /*7ce0*/  CALL.ABS.NOINC R2 ;  /* 0x0000000002007343 */ /* 0x012fea0003c00000 */
.L_x_131:
[----:B------:R-:W-:Y:S05]  /*7cf0*/  BSYNC.RECONVERGENT B6 ;  /* 0x0000000000067941 */ /* 0x000fea0003800200 */
.L_x_130:
[----:B------:R-:W-:Y:S01]  /*7d00*/  F2FP.F16.E4M3.UNPACK_B R4, R149 ;  /* 0x00000095ff04723e */ /* 0x000fe200020006ff */
[----:B------:R-:W-:Y:S05]  /*7d10*/  WARPSYNC.ALL ;  /* 0x0000000000007948 */ /* 0x000fea0003800000 */
[----:B------:R-:W-:Y:S01]  /*7d20*/  R2UR UR4, R80 ;  /* 0x00000000500472ca */ /* 0x000fe200000e0000 */
[--C-:B------:R-:W-:Y:S01]  /*7d30*/  HADD2.F32 R88, -RZ, R4.reuse.H0_H0 ;  /* 0x20000004ff587230 */ /* 0x100fe20000004100 */
[-C--:B------:R-:W-:Y:S01]  /*7d40*/  F2FP.F16.E4M3.UNPACK_B R0, R148.reuse ;  /* 0x00000094ff00723e */ /* 0x080fe200020006ff */
[----:B------:R-:W-:Y:S01]  /*7d50*/  HADD2.F32 R83, -RZ, R4.H1_H1 ;  /* 0x30000004ff537230 */ /* 0x000fe20000004100 */
[----:B------:R-:W-:Y:S01]  /*7d60*/  F2FP.F16.E4M3.UNPACK_B R4, R151 ;  /* 0x00000097ff04723e */ /* 0x000fe200020006ff */
[----:B------:R-:W-:Y:S01]  /*7d70*/  BSSY.RECONVERGENT B0, `(.L_x_132) ;  /* 0x0000116000007945 */ /* 0x000fe20003800200 */
[----:B------:R-:W-:Y:S01]  /*7d80*/  F2FP.F16.E4M3.UNPACK_B R3, R148.H1 ;  /* 0x00000094ff03723e */ /* 0x000fe200030006ff */
[--C-:B------:R-:W-:Y:S01]  /*7d90*/  HADD2.F32 R2, -RZ, R0.reuse.H0_H0 ;  /* 0x20000000ff027230 */ /* 0x100fe20000004100 */
[----:B-1----:R-:W-:Y:S01]  /*7da0*/  F2FP.F16.E4M3.UNPACK_B R135, R162 ;  /* 0x000000a2ff87723e */ /* 0x002fe200020006ff */
[----:B------:R-:W-:Y:S01]  /*7db0*/  HADD2.F32 R82, -RZ, R0.H1_H1 ;  /* 0x30000000ff527230 */ /* 0x000fe20000004100 */
[----:B------:R-:W-:Y:S01]  /*7dc0*/  F2FP.F16.E4M3.UNPACK_B R0, R149.H1 ;  /* 0x00000095ff00723e */ /* 0x000fe200030006ff */
[--C-:B------:R-:W-:Y:S01]  /*7dd0*/  HADD2.F32 R84, -RZ, R3.reuse.H0_H0 ;  /* 0x20000003ff547230 */ /* 0x100fe20000004100 */
[----:B------:R-:W-:Y:S01]  /*7de0*/  F2FP.F16.E4M3.UNPACK_B R125, R159.H1 ;  /* 0x0000009fff7d723e */ /* 0x000fe200030006ff */
[----:B------:R-:W-:Y:S01]  /*7df0*/  HADD2.F32 R86, -RZ, R3.H1_H1 ;  /* 0x30000003ff567230 */ /* 0x000fe20000004100 */
[-C--:B------:R-:W-:Y:S01]  /*7e00*/  F2FP.F16.E4M3.UNPACK_B R3, R150.reuse ;  /* 0x00000096ff03723e */ /* 0x080fe200020006ff */
[--C-:B------:R-:W-:Y:S01]  /*7e10*/  HADD2.F32 R90, -RZ, R0.reuse.H0_H0 ;  /* 0x20000000ff5a7230 */ /* 0x100fe20000004100 */
[----:B------:R-:W-:Y:S01]  /*7e20*/  ISETP.NE.AND P0, PT, R189, RZ, PT ;  /* 0x000000ffbd00720c */ /* 0x000fe20003f05270 */
[----:B------:R-:W-:Y:S01]  /*7e30*/  HADD2.F32 R85, -RZ, R0.H1_H1 ;  /* 0x30000000ff557230 */ /* 0x000fe20000004100 */
[----:B------:R-:W-:Y:S01]  /*7e40*/  F2FP.F16.E4M3.UNPACK_B R0, R150.H1 ;  /* 0x00000096ff00723e */ /* 0x000fe200030006ff */
[--C-:B------:R-:W-:Y:S01]  /*7e50*/  HADD2.F32 R92, -RZ, R3.reuse.H0_H0 ;  /* 0x20000003ff5c7230 */ /* 0x100fe20000004100 */
[----:B------:R-:W-:Y:S01]  /*7e60*/  ISETP.NE.AND P6, PT, R204, RZ, PT ;  /* 0x000000ffcc00720c */ /* 0x000fe20003fc5270 */
[----:B------:R-:W-:Y:S01]  /*7e70*/  HADD2.F32 R87, -RZ, R3.H1_H1 ;  /* 0x30000003ff577230 */ /* 0x000fe20000004100 */
[----:B------:R-:W-:Y:S01]  /*7e80*/  F2FP.F16.E4M3.UNPACK_B R3, R151.H1 ;  /* 0x00000097ff03723e */ /* 0x000fe200030006ff */
[--C-:B------:R-:W-:Y:S02]  /*7e90*/  HADD2.F32 R94, -RZ, R0.reuse.H0_H0 ;  /* 0x20000000ff5e7230 */ /* 0x100fe40000004100 */
[----:B------:R-:W-:Y:S01]  /*7ea0*/  HADD2.F32 R89, -RZ, R0.H1_H1 ;  /* 0x30000000ff597230 */ /* 0x000fe20000004100 */
[-C--:B------:R-:W-:Y:S01]  /*7eb0*/  F2FP.F16.E4M3.UNPACK_B R0, R152.reuse ;  /* 0x00000098ff00723e */ /* 0x080fe200020006ff */
[--C-:B------:R-:W-:Y:S02]  /*7ec0*/  HADD2.F32 R96, -RZ, R4.reuse.H0_H0 ;  /* 0x20000004ff607230 */ /* 0x100fe40000004100 */
[----:B------:R-:W-:Y:S01]  /*7ed0*/  HADD2.F32 R91, -RZ, R4.H1_H1 ;  /* 0x30000004ff5b7230 */ /* 0x000fe20000004100 */
[-C--:B------:R-:W-:Y:S01]  /*7ee0*/  F2FP.F16.E4M3.UNPACK_B R4, R153.reuse ;  /* 0x00000099ff04723e */ /* 0x080fe200020006ff */
[--C-:B------:R-:W-:Y:S02]  /*7ef0*/  HADD2.F32 R100, -RZ, R0.reuse.H0_H0 ;  /* 0x20000000ff647230 */ /* 0x100fe40000004100 */
[----:B------:R-:W-:Y:S01]  /*7f00*/  HADD2.F32 R95, -RZ, R0.H1_H1 ;  /* 0x30000000ff5f7230 */ /* 0x000fe20000004100 */
[----:B------:R-:W-:Y:S01]  /*7f10*/  F2FP.F16.E4M3.UNPACK_B R0, R153.H1 ;  /* 0x00000099ff00723e */ /* 0x000fe200030006ff */
[--C-:B------:R-:W-:Y:S02]  /*7f20*/  HADD2.F32 R98, -RZ, R3.reuse.H0_H0 ;  /* 0x20000003ff627230 */ /* 0x100fe40000004100 */
[----:B------:R-:W-:Y:S01]  /*7f30*/  HADD2.F32 R93, -RZ, R3.H1_H1 ;  /* 0x30000003ff5d7230 */ /* 0x000fe20000004100 */
[----:B------:R-:W-:Y:S01]  /*7f40*/  F2FP.F16.E4M3.UNPACK_B R3, R152.H1 ;  /* 0x00000098ff03723e */ /* 0x000fe200030006ff */
[--C-:B------:R-:W-:Y:S02]  /*7f50*/  HADD2.F32 R106, -RZ, R0.reuse.H0_H0 ;  /* 0x20000000ff6a7230 */ /* 0x100fe40000004100 */
[----:B------:R-:W-:Y:S01]  /*7f60*/  HADD2.F32 R101, -RZ, R0.H1_H1 ;  /* 0x30000000ff657230 */ /* 0x000fe20000004100 */
[-C--:B------:R-:W-:Y:S01]  /*7f70*/  F2FP.F16.E4M3.UNPACK_B R0, R154.reuse.H1 ;  /* 0x0000009aff00723e */ /* 0x080fe200030006ff */
[--C-:B------:R-:W-:Y:S02]  /*7f80*/  HADD2.F32 R104, -RZ, R4.reuse.H0_H0 ;  /* 0x20000004ff687230 */ /* 0x100fe40000004100 */
[----:B------:R-:W-:Y:S01]  /*7f90*/  HADD2.F32 R99, -RZ, R4.H1_H1 ;  /* 0x30000004ff637230 */ /* 0x000fe20000004100 */
[----:B------:R-:W-:Y:S01]  /*7fa0*/  F2FP.F16.E4M3.UNPACK_B R4, R155 ;  /* 0x0000009bff04723e */ /* 0x000fe200020006ff */
[--C-:B------:R-:W-:Y:S02]  /*7fb0*/  HADD2.F32 R102, -RZ, R3.reuse.H0_H0 ;  /* 0x20000003ff667230 */ /* 0x100fe40000004100 */
[----:B------:R-:W-:Y:S01]  /*7fc0*/  HADD2.F32 R97, -RZ, R3.H1_H1 ;  /* 0x30000003ff617230 */ /* 0x000fe20000004100 */
[----:B------:R-:W-:Y:S01]  /*7fd0*/  F2FP.F16.E4M3.UNPACK_B R3, R154 ;  /* 0x0000009aff03723e */ /* 0x000fe200020006ff */
[--C-:B------:R-:W-:Y:S02]  /*7fe0*/  HADD2.F32 R110, -RZ, R0.reuse.H0_H0 ;  /* 0x20000000ff6e7230 */ /* 0x100fe40000004100 */
[----:B------:R-:W-:Y:S01]  /*7ff0*/  HADD2.F32 R105, -RZ, R0.H1_H1 ;  /* 0x30000000ff697230 */ /* 0x000fe20000004100 */
[-C--:B------:R-:W-:Y:S01]  /*8000*/  F2FP.F16.E4M3.UNPACK_B R0, R156.reuse ;  /* 0x0000009cff00723e */ /* 0x080fe200020006ff */
[--C-:B------:R-:W-:Y:S02]  /*8010*/  HADD2.F32 R112, -RZ, R4.reuse.H0_H0 ;  /* 0x20000004ff707230 */ /* 0x100fe40000004100 */
[----:B------:R-:W-:Y:S01]  /*8020*/  HADD2.F32 R107, -RZ, R4.H1_H1 ;  /* 0x30000004ff6b7230 */ /* 0x000fe20000004100 */
[----:B------:R-:W-:Y:S01]  /*8030*/  F2FP.F16.E4M3.UNPACK_B R4, R157 ;  /* 0x0000009dff04723e */ /* 0x000fe200020006ff */
[--C-:B------:R-:W-:Y:S02]  /*8040*/  HADD2.F32 R108, -RZ, R3.reuse.H0_H0 ;  /* 0x20000003ff6c7230 */ /* 0x100fe40000004100 */
[----:B------:R-:W-:Y:S01]  /*8050*/  HADD2.F32 R103, -RZ, R3.H1_H1 ;  /* 0x30000003ff677230 */ /* 0x000fe20000004100 */
[----:B------:R-:W-:Y:S01]  /*8060*/  F2FP.F16.E4M3.UNPACK_B R3, R155.H1 ;  /* 0x0000009bff03723e */ /* 0x000fe200030006ff */
[--C-:B------:R-:W-:Y:S02]  /*8070*/  HADD2.F32 R116, -RZ, R0.reuse.H0_H0 ;  /* 0x20000000ff747230 */ /* 0x100fe40000004100 */
[----:B------:R-:W-:Y:S01]  /*8080*/  HADD2.F32 R111, -RZ, R0.H1_H1 ;  /* 0x30000000ff6f7230 */ /* 0x000fe20000004100 */
[----:B------:R-:W-:Y:S01]  /*8090*/  F2FP.F16.E4M3.UNPACK_B R0, R156.H1 ;  /* 0x0000009cff00723e */ /* 0x000fe200030006ff */
[--C-:B------:R-:W-:Y:S02]  /*80a0*/  HADD2.F32 R120, -RZ, R4.reuse.H0_H0 ;  /* 0x20000004ff787230 */ /* 0x100fe40000004100 */
[----:B------:R-:W-:Y:S02]  /*80b0*/  HADD2.F32 R115, -RZ, R4.H1_H1 ;  /* 0x30000004ff737230 */ /* 0x000fe40000004100 */
[--C-:B------:R-:W-:Y:S01]  /*80c0*/  HADD2.F32 R114, -RZ, R3.reuse.H0_H0 ;  /* 0x20000003ff727230 */ /* 0x100fe20000004100 */
[----:B------:R-:W1:Y:S01]  /*80d0*/  LDTM.x64 R4, tmem[UR4+0x40] ;  /* 0x00004004000479ee */ /* 0x000e620008340000 */
[----:B------:R-:W-:Y:S01]  /*80e0*/  HADD2.F32 R109, -RZ, R3.H1_H1 ;  /* 0x30000003ff6d7230 */ /* 0x000fe20000004100 */
[----:B------:R-:W-:Y:S01]  /*80f0*/  F2FP.F16.E4M3.UNPACK_B R3, R157.H1 ;  /* 0x0000009dff03723e */ /* 0x000fe200030006ff */
        /* <DEDUP_REMOVED lines=14> */
[----:B------:R-:W-:Y:S01]  /*81e0*/  F2FP.F16.E4M3.UNPACK_B R0, R160.H1 ;  /* 0x000000a0ff00723e */ /* 0x000fe200030006ff */
[--C-:B------:R-:W-:Y:S02]  /*81f0*/  HADD2.F32 R132, -RZ, R3.reuse.H0_H0 ;  /* 0x20000003ff847230 */ /* 0x100fe40000004100 */
[C---:B-1----:R-:W-:Y:S01]  /*8200*/  FMUL R7, R78.reuse, R7 ;  /* 0x000000074e077220 */ /* 0x042fe20000400000 */
        /* <DEDUP_REMOVED lines=10> */
[C---:B------:R-:W-:Y:S01]  /*82b0*/  FMUL R0, R78.reuse, R4 ;  /* 0x000000044e007220 */ /* 0x040fe20000400000 */
[--C-:B------:R-:W-:Y:S01]  /*82c0*/  HADD2.F32 R140, -RZ, R135.reuse.H0_H0 ;  /* 0x20000087ff8c7230 */ /* 0x100fe20000004100 */
[----:B------:R-:W-:Y:S01]  /*82d0*/  F2FP.F16.E4M3.UNPACK_B R4, R163 ;  /* 0x000000a3ff04723e */ /* 0x000fe200020006ff */
[----:B------:R-:W-:Y:S02]  /*82e0*/  HADD2.F32 R135, -RZ, R135.H1_H1 ;  /* 0x30000087ff877230 */ /* 0x000fe40000004100 */
[C---:B------:R-:W-:Y:S01]  /*82f0*/  FFMA R0, R81.reuse, R2, R0 ;  /* 0x0000000251007223 */ /* 0x040fe20000000000 */
[C---:B------:R-:W-:Y:S01]  /*8300*/  FMUL R2, R78.reuse, R5 ;  /* 0x000000054e027220 */ /* 0x040fe20000400000 */
[--C-:B------:R-:W-:Y:S01]  /*8310*/  HADD2.F32 R142, -RZ, R3.reuse.H0_H0 ;  /* 0x20000003ff8e7230 */ /* 0x100fe20000004100 */
[----:B------:R-:W-:Y:S01]  /*8320*/  F2FP.F16.E4M3.UNPACK_B R5, R163.H1 ;  /* 0x000000a3ff05723e */ /* 0x000fe200030006ff */
[----:B------:R-:W-:Y:S02]  /*8330*/  HADD2.F32 R137, -RZ, R3.H1_H1 ;  /* 0x30000003ff897230 */ /* 0x000fe40000004100 */
[C---:B------:R-:W-:Y:S01]  /*8340*/  FFMA R2, R81.reuse, R82, R2 ;  /* 0x0000005251027223 */ /* 0x040fe20000000002 */
[--C-:B------:R-:W-:Y:S02]  /*8350*/  HADD2.F32 R82, -RZ, R4.reuse.H0_H0 ;  /* 0x20000004ff527230 */ /* 0x100fe40000004100 */
[C---:B------:R-:W-:Y:S01]  /*8360*/  FMUL R3, R78.reuse, R6 ;  /* 0x000000064e037220 */ /* 0x040fe20000400000 */
[----:B------:R-:W-:Y:S02]  /*8370*/  HADD2.F32 R139, -RZ, R4.H1_H1 ;  /* 0x30000004ff8b7230 */ /* 0x000fe40000004100 */
[C---:B------:R-:W-:Y:S01]  /*8380*/  FMUL R4, R78.reuse, R9 ;  /* 0x000000094e047220 */ /* 0x040fe20000400000 */
[--C-:B------:R-:W-:Y:S02]  /*8390*/  HADD2.F32 R141, -RZ, R5.reuse.H1_H1 ;  /* 0x30000005ff8d7230 */ /* 0x100fe40000004100 */
[C---:B------:R-:W-:Y:S01]  /*83a0*/  FFMA R3, R81.reuse, R84, R3 ;  /* 0x0000005451037223 */ /* 0x040fe20000000003 */
[----:B------:R-:W-:Y:S01]  /*83b0*/  FFMA R7, R81, R86, R7 ;  /* 0x0000005651077223 */ /* 0x000fe20000000007 */
[----:B------:R-:W-:Y:S02]  /*83c0*/  HADD2.F32 R84, -RZ, R5.H0_H0 ;  /* 0x20000005ff547230 */ /* 0x000fe40000004100 */
[C---:B------:R-:W-:Y:S01]  /*83d0*/  FMUL R5, R78.reuse, R10 ;  /* 0x0000000a4e057220 */ /* 0x040fe20000400000 */
[C---:B------:R-:W-:Y:S01]  /*83e0*/  FMUL R6, R78.reuse, R11 ;  /* 0x0000000b4e067220 */ /* 0x040fe20000400000 */
[C---:B------:R-:W-:Y:S01]  /*83f0*/  FMUL R11, R78.reuse, R16 ;  /* 0x000000104e0b7220 */ /* 0x040fe20000400000 */
[----:B------:R-:W-:Y:S01]  /*8400*/  F2FP.SATFINITE.E4M3.F32.PACK_AB_MERGE_C R143, R7, R3, RZ ;  /* 0x00000003078f723e */ /* 0x000fe200048070ff */
[C---:B------:R-:W-:Y:S01]  /*8410*/  FMUL R3, R78.reuse, R8 ;  /* 0x000000084e037220 */ /* 0x040fe20000400000 */
[C---:B------:R-:W-:Y:S01]  /*8420*/  FMUL R7, R78.reuse, R12 ;  /* 0x0000000c4e077220 */ /* 0x040fe20000400000 */
[C---:B------:R-:W-:Y:S01]  /*8430*/  FMUL R8, R78.reuse, R13 ;  /* 0x0000000d4e087220 */ /* 0x040fe20000400000 */
[C---:B------:R-:W-:Y:S01]  /*8440*/  FMUL R12, R78.reuse, R17 ;  /* 0x000000114e0c7220 */ /* 0x040fe20000400000 */
[C---:B------:R-:W-:Y:S01]  /*8450*/  FFMA R3, R81.reuse, R88, R3 ;  /* 0x0000005851037223 */ /* 0x040fe20000000003 */
[C---:B------:R-:W-:Y:S01]  /*8460*/  FFMA R4, R81.reuse, R83, R4 ;  /* 0x0000005351047223 */ /* 0x040fe20000000004 */
[C---:B------:R-:W-:Y:S01]  /*8470*/  FFMA R5, R81.reuse, R90, R5 ;  /* 0x0000005a51057223 */ /* 0x040fe20000000005 */
[C---:B------:R-:W-:Y:S01]  /*8480*/  FFMA R6, R81.reuse, R85, R6 ;  /* 0x0000005551067223 */ /* 0x040fe20000000006 */
[C---:B------:R-:W-:Y:S01]  /*8490*/  FFMA R7, R81.reuse, R92, R7 ;  /* 0x0000005c51077223 */ /* 0x040fe20000000007 */
[C---:B------:R-:W-:Y:S01]  /*84a0*/  FFMA R8, R81.reuse, R87, R8 ;  /* 0x0000005751087223 */ /* 0x040fe20000000008 */
[C---:B------:R-:W-:Y:S01]  /*84b0*/  FMUL R16, R78.reuse, R21 ;  /* 0x000000154e107220 */ /* 0x040fe20000400000 */
[----:B------:R-:W-:Y:S01]  /*84c0*/  FMUL R9, R78, R14 ;  /* 0x0000000e4e097220 */ /* 0x000fe20000400000 */
[----:B------:R-:W-:Y:S01]  /*84d0*/  F2FP.SATFINITE.E4M3.F32.PACK_AB_MERGE_C R5, R6, R5, RZ ;  /* 0x000000050605723e */ /* 0x000fe200048070ff */
[C---:B------:R-:W-:Y:S01]  /*84e0*/  FMUL R10, R78.reuse, R15 ;  /* 0x0000000f4e0a7220 */ /* 0x040fe20000400000 */
[C---:B------:R-:W-:Y:S01]  /*84f0*/  FMUL R15, R78.reuse, R20 ;  /* 0x000000144e0f7220 */ /* 0x040fe20000400000 */
[C---:B------:R-:W-:Y:S01]  /*8500*/  FFMA R9, R81.reuse, R94, R9 ;  /* 0x0000005e51097223 */ /* 0x040fe20000000009 */
[C---:B------:R-:W-:Y:S01]  /*8510*/  FMUL R20, R78.reuse, R25 ;  /* 0x000000194e147220 */ /* 0x040fe20000400000 */
[C---:B------:R-:W-:Y:S01]  /*8520*/  FFMA R10, R81.reuse, R89, R10 ;  /* 0x00000059510a7223 */ /* 0x040fe2000000000a */
[C---:B------:R-:W-:Y:S01]  /*8530*/  FFMA R11, R81.reuse, R96, R11 ;  /* 0x00000060510b7223 */ /* 0x040fe2000000000b */
[C---:B------:R-:W-:Y:S01]  /*8540*/  FFMA R12, R81.reuse, R91, R12 ;  /* 0x0000005b510c7223 */ /* 0x040fe2000000000c */
[C---:B------:R-:W-:Y:S01]  /*8550*/  FMUL R13, R78.reuse, R18 ;  /* 0x000000124e0d7220 */ /* 0x040fe20000400000 */
[----:B------:R-:W-:Y:S01]  /*8560*/  FMUL R14, R78, R19 ;  /* 0x000000134e0e7220 */ /* 0x000fe20000400000 */
[----:B------:R-:W-:Y:S01]  /*8570*/  F2FP.SATFINITE.E4M3.F32.PACK_AB_MERGE_C R9, R10, R9, RZ ;  /* 0x000000090a09723e */ /* 0x000fe200048070ff */
[C---:B------:R-:W-:Y:S01]  /*8580*/  FMUL R19, R78.reuse, R24 ;  /* 0x000000184e137220 */ /* 0x040fe20000400000 */
        /* <DEDUP_REMOVED lines=17> */
[----:B------:R-:W-:Y:S01]  /*86a0*/  FMUL R27, R78, R32 ;  /* 0x000000204e1b7220 */ /* 0x000fe20000400000 */
[C---:B------:R-:W-:Y:S01]  /*86b0*/  FFMA R21, R81.reuse, R106, R21 ;  /* 0x0000006a51157223 */ /* 0x040fe20000000015 */
[C---:B------:R-:W-:Y:S01]  /*86c0*/  FFMA R22, R81.reuse, R101, R22 ;  /* 0x0000006551167223 */ /* 0x040fe20000000016 */
[----:B------:R-:W-:Y:S01]  /*86d0*/  F2FP.SATFINITE.E4M3.F32.PACK_AB_MERGE_C R16, R16, R15, R17 ;  /* 0x0000000f1010723e */ /* 0x000fe20004807011 */
[C---:B------:R-:W-:Y:S01]  /*86e0*/  FFMA R23, R81.reuse, R108, R23 ;  /* 0x0000006c51177223 */ /* 0x040fe20000000017 */
[C---:B------:R-:W-:Y:S01]  /*86f0*/  FFMA R24, R81.reuse, R103, R24 ;  /* 0x0000006751187223 */ /* 0x040fe20000000018 */
[----:B------:R-:W-:Y:S01]  /*8700*/  FMUL R32, R78, R37 ;  /* 0x000000254e207220 */ /* 0x000fe20000400000 */
[----:B------:R-:W-:Y:S01]  /*8710*/  F2FP.SATFINITE.E4M3.F32.PACK_AB_MERGE_C R21, R22, R21, RZ ;  /* 0x000000151615723e */ /* 0x000fe200048070ff */
[C---:B------:R-:W-:Y:S01]  /*8720*/  FMUL R25, R78.reuse, R30 ;  /* 0x0000001e4e197220 */ /* 0x040fe20000400000 */
[C---:B------:R-:W-:Y:S01]  /*8730*/  FMUL R26, R78.reuse, R31 ;  /* 0x0000001f4e1a7220 */ /* 0x040fe20000400000 */
[----:B------:R-:W-:Y:S01]  /*8740*/  FMUL R31, R78, R36 ;  /* 0x000000244e1f7220 */ /* 0x000fe20000400000 */
[----:B------:R-:W-:Y:S01]  /*8750*/  F2FP.SATFINITE.E4M3.F32.PACK_AB_MERGE_C R17, R20, R19, R21 ;  /* 0x000000131411723e */ /* 0x000fe20004807015 */
        /* <DEDUP_REMOVED lines=8> */
[----:B------:R-:W-:Y:S01]  /*87e0*/  FMUL R35, R78, R40 ;  /* 0x000000284e237220 */ /* 0x000fe20000400000 */
[C---:B------:R-:W-:Y:S01]  /*87f0*/  FFMA R29, R81.reuse, R114, R29 ;  /* 0x00000072511d7223 */ /* 0x040fe2000000001d */
[----:B------:R-:W-:Y:S01]  /*8800*/  F2FP.SATFINITE.E4M3.F32.PACK_AB_MERGE_C R18, R24, R23, R18 ;  /* 0x000000171812723e */ /* 0x000fe20004807012 */
        /* <DEDUP_REMOVED lines=22> */
[C---:B------:R-:W-:Y:S01]  /*8970*/  FMUL R41, R78.reuse, R46 ;  /* 0x0000002e4e297220 */ /* 0x040fe20000400000 */
[C---:B------:R-:W-:Y:S01]  /*8980*/  FMUL R42, R78.reuse, R47 ;  /* 0x0000002f4e2a7220 */ /* 0x040fe20000400000 */
[C---:B------:R-:W-:Y:S01]  /*8990*/  FFMA R40, R81.reuse, R119, R40 ;  /* 0x0000007751287223 */ /* 0x040fe20000000028 */
[--C-:B------:R-:W-:Y:S02]  /*89a0*/  HADD2.F32 R130, -RZ, R125.reuse.H0_H0 ;  /* 0x2000007dff827230 */ /* 0x100fe40000004100 */
[C---:B------:R-:W-:Y:S01]  /*89b0*/  FFMA R41, R81.reuse, R126, R41 ;  /* 0x0000007e51297223 */ /* 0x040fe20000000029 */
[----:B------:R-:W-:Y:S02]  /*89c0*/  HADD2.F32 R125, -RZ, R125.H1_H1 ;  /* 0x3000007dff7d7230 */ /* 0x000fe40000004100 */
[C---:B------:R-:W-:Y:S01]  /*89d0*/  FMUL R45, R78.reuse, R50 ;  /* 0x000000324e2d7220 */ /* 0x040fe20000400000 */
[C---:B------:R-:W-:Y:S01]  /*89e0*/  FFMA R42, R81.reuse, R121, R42 ;  /* 0x00000079512a7223 */ /* 0x040fe2000000002a */
[C---:B------:R-:W-:Y:S01]  /*89f0*/  FMUL R46, R78.reuse, R51 ;  /* 0x000000334e2e7220 */ /* 0x040fe20000400000 */
[C---:B------:R-:W-:Y:S01]  /*8a00*/  FFMA R43, R81.reuse, R128, R43 ;  /* 0x00000080512b7223 */ /* 0x040fe2000000002b */
[C---:B------:R-:W-:Y:S01]  /*8a10*/  FMUL R47, R78.reuse, R52 ;  /* 0x000000344e2f7220 */ /* 0x040fe20000400000 */
        /* <DEDUP_REMOVED lines=10> */
[C---:B------:R-:W-:Y:S01]  /*8ac0*/  FFMA R45, R81.reuse, R130, R45 ;  /* 0x00000082512d7223 */ /* 0x040fe2000000002d */
[C---:B------:R-:W-:Y:S01]  /*8ad0*/  FMUL R59, R78.reuse, R64 ;  /* 0x000000404e3b7220 */ /* 0x040fe20000400000 */
[C---:B------:R-:W-:Y:S01]  /*8ae0*/  FMUL R60, R78.reuse, R65 ;  /* 0x000000414e3c7220 */ /* 0x040fe20000400000 */
[C---:B------:R-:W-:Y:S01]  /*8af0*/  FMUL R61, R78.reuse, R66 ;  /* 0x000000424e3d7220 */ /* 0x040fe20000400000 */
[----:B------:R-:W-:Y:S01]  /*8b00*/  FMUL R62, R78, R67 ;  /* 0x000000434e3e7220 */ /* 0x000fe20000400000 */
[C---:B------:R-:W-:Y:S01]  /*8b10*/  FFMA R46, R81.reuse, R125, R46 ;  /* 0x0000007d512e7223 */ /* 0x040fe2000000002e */
[----:B------:R-:W-:Y:S01]  /*8b20*/  F2FP.SATFINITE.E4M3.F32.PACK_AB_MERGE_C R64, R2, R0, R143 ;  /* 0x000000000240723e */ /* 0x000fe2000480708f */
[C---:B------:R-:W-:Y:S01]  /*8b30*/  FFMA R47, R81.reuse, R132, R47 ;  /* 0x00000084512f7223 */ /* 0x040fe2000000002f */
[----:B------:R-:W-:Y:S01]  /*8b40*/  F2FP.SATFINITE.E4M3.F32.PACK_AB_MERGE_C R65, R4, R3, R5 ;  /* 0x000000030441723e */ /* 0x000fe20004807005 */
[C---:B------:R-:W-:Y:S01]  /*8b50*/  FFMA R48, R81.reuse, R127, R48 ;  /* 0x0000007f51307223 */ /* 0x040fe20000000030 */
[----:B------:R-:W-:Y:S01]  /*8b60*/  F2FP.SATFINITE.E4M3.F32.PACK_AB_MERGE_C R66, R8, R7, R9 ;  /* 0x000000070842723e */ /* 0x000fe20004807009 */
[C---:B------:R-:W-:Y:S01]  /*8b70*/  FFMA R49, R81.reuse, R134, R49 ;  /* 0x0000008651317223 */ /* 0x040fe20000000031 */
[----:B------:R-:W-:Y:S01]  /*8b80*/  F2FP.SATFINITE.E4M3.F32.PACK_AB_MERGE_C R67, R12, R11, R13 ;  /* 0x0000000b0c43723e */ /* 0x000fe2000480700d */
[----:B------:R-:W-:Y:S01]  /*8b90*/  FMUL R53, R78, R58 ;  /* 0x0000003a4e357220 */ /* 0x000fe20000400000 */
[C---:B------:R-:W-:Y:S01]  /*8ba0*/  FFMA R50, R81.reuse, R129, R50 ;  /* 0x0000008151327223 */ /* 0x040fe20000000032 */
[C---:B------:R-:W-:Y:S01]  /*8bb0*/  FFMA R51, R81.reuse, R136, R51 ;  /* 0x0000008851337223 */ /* 0x040fe20000000033 */
[C---:B------:R-:W-:Y:S01]  /*8bc0*/  FFMA R52, R81.reuse, R131, R52 ;  /* 0x0000008351347223 */ /* 0x040fe20000000034 */
[----:B------:R1:W-:Y:S01]  /*8bd0*/  STS.128 [R172+UR49+0xa200], R64 ;  /* 0x00a20040ac007988 */ /* 0x0003e20008000c31 */
[C---:B------:R-:W-:Y:S01]  /*8be0*/  FFMA R53, R81.reuse, R138, R53 ;  /* 0x0000008a51357223 */ /* 0x040fe20000000035 */
[----:B------:R-:W-:Y:S01]  /*8bf0*/  F2FP.SATFINITE.E4M3.F32.PACK_AB_MERGE_C R37, R38, R37, RZ ;  /* 0x000000252625723e */ /* 0x000fe200048070ff */
[C---:B------:R-:W-:Y:S01]  /*8c00*/  FFMA R54, R81.reuse, R133, R54 ;  /* 0x0000008551367223 */ /* 0x040fe20000000036 */
[----:B------:R-:W-:Y:S01]  /*8c10*/  FMUL R58, R78, R63 ;  /* 0x0000003f4e3a7220 */ /* 0x000fe20000400000 */
[C---:B------:R-:W-:Y:S01]  /*8c20*/  FFMA R55, R81.reuse, R140, R55 ;  /* 0x0000008c51377223 */ /* 0x040fe20000000037 */
[C---:B------:R-:W-:Y:S01]  /*8c30*/  FFMA R56, R81.reuse, R135, R56 ;  /* 0x0000008751387223 */ /* 0x040fe20000000038 */
[C---:B------:R-:W-:Y:S01]  /*8c40*/  FFMA R57, R81.reuse, R142, R57 ;  /* 0x0000008e51397223 */ /* 0x040fe20000000039 */
[----:B------:R1:W-:Y:S01]  /*8c50*/  STS.128 [R193+0xa010], R16 ;  /* 0x00a01010c1007388 */ /* 0x0003e20000000c00 */
[----:B------:R-:W-:Y:S01]  /*8c60*/  F2FP.SATFINITE.E4M3.F32.PACK_AB_MERGE_C R33, R36, R35, R37 ;  /* 0x000000232421723e */ /* 0x000fe20004807025 */
[C---:B------:R-:W-:Y:S01]  /*8c70*/  FFMA R58, R81.reuse, R137, R58 ;  /* 0x00000089513a7223 */ /* 0x040fe2000000003a */
[----:B------:R-:W-:Y:S01]  /*8c80*/  F2FP.SATFINITE.E4M3.F32.PACK_AB_MERGE_C R34, R42, R41, RZ ;  /* 0x000000292a22723e */ /* 0x000fe200048070ff */
[C---:B------:R-:W-:Y:S01]  /*8c90*/  FFMA R59, R81.reuse, R82, R59 ;  /* 0x00000052513b7223 */ /* 0x040fe2000000003b */
[----:B------:R-:W-:Y:S01]  /*8ca0*/  F2FP.SATFINITE.E4M3.F32.PACK_AB_MERGE_C R35, R46, R45, RZ ;  /* 0x0000002d2e23723e */ /* 0x000fe200048070ff */
        /* <DEDUP_REMOVED lines=25> */
[----:B------:R-:W-:Y:S02]  /*8e40*/  UIADD3 UR8, UP0, UPT, UR52, 0x680, URZ ;  /* 0x0000068034087890 */ /* 0x000fe4000ff1e0ff */
[----:B------:R-:W-:Y:S02]  /*8e50*/  UIADD3 UR5, UPT, UPT, UR41, 0x40, URZ ;  /* 0x0000004029057890 */ /* 0x000fe4000fffe0ff */
[----:B------:R-:W-:Y:S02]  /*8e60*/  UIADD3 UR4, UPT, UPT, UR49, 0xa200, URZ ;  /* 0x0000a20031047890 */ /* 0x000fe4000fffe0ff */
[----:B------:R-:W-:Y:S01]  /*8e70*/  UIADD3.X UR9, UPT, UPT, URZ, UR53, URZ, UP0, !UPT ;  /* 0x00000035ff097290 */ /* 0x000fe200087fe4ff */
[----:B------:R-:W-:Y:S01]  /*8e80*/  UMOV UR6, UR42 ;  /* 0x0000002a00067c82 */ /* 0x000fe20008000000 */
[----:B------:R-:W-:Y:S07]  /*8e90*/  UMOV UR7, UR36 ;  /* 0x0000002400077c82 */ /* 0x000fee0008000000 */
[----:B------:R2:W-:Y:S01]  /*8ea0*/  UTMASTG.3D [UR4], [UR8] ;  /* 0x00000004080073b5 */ /* 0x0005e20008010000 */
[----:B------:R0:W-:Y:S01]  /*8eb0*/  UTMACMDFLUSH ;  /* 0x00000000000079b7 */ /* 0x0001e20000000000 */
[----:B--2---:R-:W-:Y:S04]  /*8ec0*/  DEPBAR.LE SB0, 0x1 ;  /* 0x000080400000791a */ /* 0x004fe80000000000 */
.L_x_133:
[----:B------:R-:W-:Y:S05]  /*8ed0*/  BSYNC.RECONVERGENT B0 ;  /* 0x0000000000007941 */ /* 0x000fea0003800200 */
.L_x_132:
        /* <DEDUP_REMOVED lines=16> */
.L_x_137:
[----:B------:R-:W-:Y:S05]  /*8fe0*/  BSYNC B0 ;  /* 0x0000000000007941 */ /* 0x000fea0003800000 */
.L_x_136:
        /* <DEDUP_REMOVED lines=20> */
.L_x_135:
[----:B------:R-:W-:Y:S05]  /*9130*/  BSYNC B1 ;  /* 0x0000000000017941 */ /* 0x000fea0003800000 */
.L_x_134:
[----:B--2---:R-:W-:Y:S01]  /*9140*/  VIADD R0, R80, 0x80 ;  /* 0x0000008050007836 */ /* 0x004fe20000000000 */
        /* <DEDUP_REMOVED lines=10> */
[----:B------:R-:W5:Y:S01]  /*91f0*/  LDCU.64 UR6, c[0x4][0x80] ;  /* 0x01001000ff0677ac */ /* 0x000f620008000a00 */
[----:B------:R-:W1:Y:S01]  /*9200*/  LDC.64 R2, c[0x4][R3] ;  /* 0x0100000003027b82 */ /* 0x000e620000000a00 */
[----:B------:R-:W3:Y:S01]  /*9210*/  LDCU.64 UR4, c[0x4][0x18] ;  /* 0x01000300ff0477ac */ /* 0x000ee20008000a00 */
[----:B--2---:R-:W-:Y:S01]  /*9220*/  MOV R5, UR9 ;  /* 0x0000000900057c02 */ /* 0x004fe20008000f00 */
[----:B------:R-:W-:Y:S01]  /*9230*/  IMAD.U32 R4, RZ, RZ, UR8 ;  /* 0x00000008ff047e24 */ /* 0x000fe2000f8e00ff */
[----:B-----5:R-:W-:Y:S01]  /*9240*/  MOV R7, UR7 ;  /* 0x0000000700077c02 */ /* 0x020fe20008000f00 */
[----:B------:R-:W-:Y:S01]  /*9250*/  IMAD.U32 R6, RZ, RZ, UR6 ;  /* 0x00000006ff067e24 */ /* 0x000fe2000f8e00ff */
[----:B---3--:R-:W-:Y:S01]  /*9260*/  MOV R11, UR5 ;  /* 0x00000005000b7c02 */ /* 0x008fe20008000f00 */
[----:B------:R-:W-:Y:S02]  /*9270*/  IMAD.U32 R10, RZ, RZ, UR4 ;  /* 0x00000004ff0a7e24 */ /* 0x000fe4000f8e00ff */
[----:B------:R-:W-:Y:S07]  /*9280*/  LEPC R20, `(.L_x_140) ;  /* 0x000000001014794e */ /* 0x000fee0000000000 */
[----:B-1--4-:R-:W-:Y:S05]  /*9290*/  CALL.ABS.NOINC R2 ;  /* 0x0000000002007343 */ /* 0x012fea0003c00000 */
.L_x_140:
[----:B------:R-:W-:Y:S05]  /*92a0*/  BSYNC.RECONVERGENT B6 ;  /* 0x0000000000067941 */ /* 0x000fea0003800200 */
.L_x_139:
[----:B---3--:R-:W-:Y:S01]  /*92b0*/  F2FP.F16.E4M3.UNPACK_B R4, R149 ;  /* 0x00000095ff04723e */ /* 0x008fe200020006ff */
        /* <DEDUP_REMOVED lines=13> */
[----:B----4-:R-:W-:Y:S01]  /*9390*/  F2FP.F16.E4M3.UNPACK_B R125, R159.H1 ;  /* 0x0000009fff7d723e */ /* 0x010fe200030006ff */
        /* <DEDUP_REMOVED lines=262> */
[----:B------:R-:W-:Y:S02]  /*a400*/  UIADD3 UR8, UP0, UPT, UR52, 0x680, URZ ;  /* 0x0000068034087890 */ /* 0x000fe4000ff1e0ff */
[----:B------:R-:W-:Y:S02]  /*a410*/  UIADD3 UR5, UPT, UPT, UR41, 0x80, URZ ;  /* 0x0000008029057890 */ /* 0x000fe4000fffe0ff */
[----:B------:R-:W-:Y:S01]  /*a420*/  MOV R188, UR10 ;  /* 0x0000000a00bc7c02 */ /* 0x000fe20008000f00 */
[----:B------:R-:W-:Y:S01]  /*a430*/  UIADD3.X UR9, UPT, UPT, URZ, UR53, URZ, UP0, !UPT ;  /* 0x00000035ff097290 */ /* 0x000fe200087fe4ff */
[----:B------:R-:W-:Y:S02]  /*a440*/  UMOV UR6, UR42 ;  /* 0x0000002a00067c82 */ /* 0x000fe40008000000 */
[----:B------:R-:W-:Y:S01]  /*a450*/  R2UR UR4, R188 ;  /* 0x00000000bc0472ca */ /* 0x000fe200000e0000 */
[----:B------:R-:W-:Y:S11]  /*a460*/  UMOV UR7, UR36 ;  /* 0x0000002400077c82 */ /* 0x000ff60008000000 */
[----:B------:R-:W-:Y:S01]  /*a470*/  @!UPT UIADD3 URZ, UPT, UPT, URZ, URZ, URZ ;  /* 0x000000fffffff290 */ /* 0x000fe2000fffe0ff */
[----:B------:R2:W-:Y:S01]  /*a480*/  UTMASTG.3D [UR4], [UR8] ;  /* 0x00000004080073b5 */ /* 0x0005e20008010000 */
[----:B------:R0:W-:Y:S01]  /*a490*/  UTMACMDFLUSH ;  /* 0x00000000000079b7 */ /* 0x0001e20000000000 */
[----:B--2---:R-:W-:Y:S04]  /*a4a0*/  DEPBAR.LE SB0, 0x1 ;  /* 0x000080400000791a */ /* 0x004fe80000000000 */
.L_x_142:
[----:B------:R-:W-:Y:S05]  /*a4b0*/  BSYNC.RECONVERGENT B0 ;  /* 0x0000000000007941 */ /* 0x000fea0003800200 */
.L_x_141:
        /* <DEDUP_REMOVED lines=16> */
.L_x_146:
[----:B------:R-:W-:Y:S05]  /*a5c0*/  BSYNC B0 ;  /* 0x0000000000007941 */ /* 0x000fea0003800000 */
.L_x_145:
        /* <DEDUP_REMOVED lines=20> */
.L_x_144:
[----:B------:R-:W-:Y:S05]  /*a710*/  BSYNC B1 ;  /* 0x0000000000017941 */ /* 0x000fea0003800000 */
.L_x_143:
[----:B--2---:R-:W-:Y:S05]  /*a720*/  VIADD R0, R80, 0xc0 ;  /* 0x000000c050007836 */ /* 0x004fea0000000000 */
        /* <DEDUP_REMOVED lines=20> */
.L_x_148:
[----:B------:R-:W-:Y:S01]  /*a870*/  ISETP.NE.AND P0, PT, R189, RZ, PT ;  /* 0x000000ffbd00720c */ /* 0x000fe20003f05270 */
[----:B------:R-:W-:Y:S05]  /*a880*/  WARPSYNC.ALL ;  /* 0x0000000000007948 */ /* 0x000fea0003800000 */
[----:B------:R-:W-:Y:S01]  /*a890*/  R2UR UR4, R80 ;  /* 0x00000000500472ca */ /* 0x000fe200000e0000 */
[----:B------:R-:W-:Y:S01]  /*a8a0*/  BSSY.RECONVERGENT B0, `(.L_x_149) ;  /* 0x000011c000007945 */ /* 0x000fe20003800200 */
[----:B---3--:R-:W-:Y:S02]  /*a8b0*/  F2FP.F16.E4M3.UNPACK_B R11, R149 ;  /* 0x00000095ff0b723e */ /* 0x008fe400020006ff */
[----:B------:R-:W-:Y:S02]  /*a8c0*/  F2FP.F16.E4M3.UNPACK_B R10, R150 ;  /* 0x00000096ff0a723e */ /* 0x000fe400020006ff */
[----:B------:R-:W-:Y:S01]  /*a8d0*/  F2FP.F16.E4M3.UNPACK_B R9, R151 ;  /* 0x00000097ff09723e */ /* 0x000fe200020006ff */
[--C-:B------:R-:W-:Y:S01]  /*a8e0*/  HADD2.F32 R83, -RZ, R11.reuse.H0_H0 ;  /* 0x2000000bff537230 */ /* 0x100fe20000004100 */
[----:B----4-:R-:W-:Y:S01]  /*a8f0*/  F2FP.F16.E4M3.UNPACK_B R8, R152 ;  /* 0x00000098ff08723e */ /* 0x010fe200020006ff */
[----:B------:R-:W-:Y:S01]  /*a900*/  HADD2.F32 R84, -RZ, R11.H1_H1 ;  /* 0x3000000bff547230 */ /* 0x000fe20000004100 */
[----:B------:R-:W-:Y:S01]  /*a910*/  F2FP.F16.E4M3.UNPACK_B R7, R153 ;  /* 0x00000099ff07723e */ /* 0x000fe200020006ff */
[--C-:B------:R-:W-:Y:S01]  /*a920*/  HADD2.F32 R87, -RZ, R10.reuse.H0_H0 ;  /* 0x2000000aff577230 */ /* 0x100fe20000004100 */
[----:B------:R-:W-:Y:S01]  /*a930*/  F2FP.F16.E4M3.UNPACK_B R6, R154 ;  /* 0x0000009aff06723e */ /* 0x000fe200020006ff */
[----:B------:R-:W-:Y:S01]  /*a940*/  HADD2.F32 R88, -RZ, R10.H1_H1 ;  /* 0x3000000aff587230 */ /* 0x000fe20000004100 */
[----:B------:R-:W-:Y:S01]  /*a950*/  F2FP.F16.E4M3.UNPACK_B R5, R155 ;  /* 0x0000009bff05723e */ /* 0x000fe200020006ff */
[--C-:B------:R-:W-:Y:S01]  /*a960*/  HADD2.F32 R91, -RZ, R9.reuse.H0_H0 ;  /* 0x20000009ff5b7230 */ /* 0x100fe20000004100 */
[----:B-1----:R-:W-:Y:S01]  /*a970*/  F2FP.F16.E4M3.UNPACK_B R4, R156 ;  /* 0x0000009cff04723e */ /* 0x002fe200020006ff */
[----:B------:R-:W-:Y:S01]  /*a980*/  HADD2.F32 R93, -RZ, R9.H1_H1 ;  /* 0x30000009ff5d7230 */ /* 0x000fe20000004100 */
[-C--:B------:R-:W-:Y:S01]  /*a990*/  F2FP.F16.E4M3.UNPACK_B R2, R148.reuse ;  /* 0x00000094ff02723e */ /* 0x080fe200020006ff */
[--C-:B------:R-:W-:Y:S01]  /*a9a0*/  HADD2.F32 R94, -RZ, R8.reuse.H0_H0 ;  /* 0x20000008ff5e7230 */ /* 0x100fe20000004100 */
[----:B------:R-:W-:Y:S01]  /*a9b0*/  F2FP.F16.E4M3.UNPACK_B R148, R148.H1 ;  /* 0x00000094ff94723e */ /* 0x000fe200030006ff */
[----:B------:R-:W-:Y:S01]  /*a9c0*/  HADD2.F32 R97, -RZ, R8.H1_H1 ;  /* 0x30000008ff617230 */ /* 0x000fe20000004100 */
[----:B------:R-:W-:Y:S01]  /*a9d0*/  F2FP.F16.E4M3.UNPACK_B R149, R149.H1 ;  /* 0x00000095ff95723e */ /* 0x000fe200030006ff */
[--C-:B------:R-:W-:Y:S01]  /*a9e0*/  HADD2.F32 R98, -RZ, R7.reuse.H0_H0 ;  /* 0x20000007ff627230 */ /* 0x100fe20000004100 */
[----:B------:R-:W-:Y:S01]  /*a9f0*/  F2FP.F16.E4M3.UNPACK_B R150, R150.H1 ;  /* 0x00000096ff96723e */ /* 0x000fe200030006ff */
[----:B------:R-:W-:Y:S01]  /*aa00*/  HADD2.F32 R101, -RZ, R7.H1_H1 ;  /* 0x30000007ff657230 */ /* 0x000fe20000004100 */
[----:B------:R-:W-:Y:S01]  /*aa10*/  F2FP.F16.E4M3.UNPACK_B R151, R151.H1 ;  /* 0x00000097ff97723e */ /* 0x000fe200030006ff */
[--C-:B------:R-:W-:Y:S01]  /*aa20*/  HADD2.F32 R102, -RZ, R6.reuse.H0_H0 ;  /* 0x20000006ff667230 */ /* 0x100fe20000004100 */
[----:B------:R-:W-:Y:S01]  /*aa30*/  IADD3 R191, PT, PT, R191, 0x130, RZ ;  /* 0x00000130bfbf7810 */ /* 0x000fe20007ffe0ff */
[----:B------:R-:W-:Y:S01]  /*aa40*/  HADD2.F32 R105, -RZ, R6.H1_H1 ;  /* 0x30000006ff697230 */ /* 0x000fe20000004100 */
[----:B------:R-:W-:Y:S01]  /*aa50*/  F2FP.F16.E4M3.UNPACK_B R138, R163 ;  /* 0x000000a3ff8a723e */ /* 0x000fe200020006ff */
[--C-:B------:R-:W-:Y:S01]  /*aa60*/  HADD2.F32 R106, -RZ, R5.reuse.H0_H0 ;  /* 0x20000005ff6a7230 */ /* 0x100fe20000004100 */
[----:B------:R-:W-:Y:S01]  /*aa70*/  LOP3.LUT R191, R191, 0xfefffff8, RZ, 0xc0, !PT ;  /* 0xfefffff8bfbf7812 */ /* 0x000fe200078ec0ff */
[----:B------:R-:W-:Y:S01]  /*aa80*/  HADD2.F32 R109, -RZ, R5.H1_H1 ;  /* 0x30000005ff6d7230 */ /* 0x000fe20000004100 */
[----:B------:R-:W-:Y:S01]  /*aa90*/  F2FP.F16.E4M3.UNPACK_B R116, R157 ;  /* 0x0000009dff74723e */ /* 0x000fe200020006ff */
[--C-:B------:R-:W-:Y:S01]  /*aaa0*/  HADD2.F32 R110, -RZ, R4.reuse.H0_H0 ;  /* 0x20000004ff6e7230 */ /* 0x100fe20000004100 */
[----:B------:R-:W-:Y:S01]  /*aab0*/  F2FP.F16.E4M3.UNPACK_B R120, R158 ;  /* 0x0000009eff78723e */ /* 0x000fe200020006ff */
[----:B------:R-:W-:Y:S01]  /*aac0*/  HADD2.F32 R113, -RZ, R4.H1_H1 ;  /* 0x30000004ff717230 */ /* 0x000fe20000004100 */
[----:B------:R-:W-:Y:S01]  /*aad0*/  F2FP.F16.E4M3.UNPACK_B R124, R159 ;  /* 0x0000009fff7c723e */ /* 0x000fe200020006ff */
[----:B------:R-:W1:Y:S01]  /*aae0*/  LDTM.x64 R4, tmem[UR4+0xc0] ;  /* 0x0000c004000479ee */ /* 0x000e620008340000 */
[--C-:B------:R-:W-:Y:S01]  /*aaf0*/  HADD2.F32 R0, -RZ, R2.reuse.H0_H0 ;  /* 0x20000002ff007230 */ /* 0x100fe20000004100 */
[----:B------:R-:W-:Y:S01]  /*ab00*/  NOP ;  /* 0x0000000000007918 */ /* 0x000fe20000000000 */
[----:B-1----:R1:W-:Y:S01]  /*ab10*/  SYNCS.ARRIVE.TRANS64.RED.A1T0 RZ, [R191+URZ], RZ ;  /* 0x000000ffbfff79a7 */ /* 0x0023e200081004ff */
[----:B------:R-:W-:Y:S01]  /*ab20*/  HADD2.F32 R2, -RZ, R2.H1_H1 ;  /* 0x30000002ff027230 */ /* 0x000fe20000004100 */
[----:B------:R-:W-:Y:S01]  /*ab30*/  F2FP.F16.E4M3.UNPACK_B R128, R160 ;  /* 0x000000a0ff80723e */ /* 0x000fe200020006ff */
[--C-:B------:R-:W-:Y:S01]  /*ab40*/  HADD2.F32 R86, -RZ, R149.reuse.H1_H1 ;  /* 0x30000095ff567230 */ /* 0x100fe20000004100 */
[----:B------:R-:W-:Y:S01]  /*ab50*/  F2FP.F16.E4M3.UNPACK_B R132, R161 ;  /* 0x000000a1ff84723e */ /* 0x000fe200020006ff */
[--C-:B------:R-:W-:Y:S01]  /*ab60*/  HADD2.F32 R114, -RZ, R116.reuse.H0_H0 ;  /* 0x20000074ff727230 */ /* 0x100fe20000004100 */
[----:B------:R-:W-:Y:S01]  /*ab70*/  F2FP.F16.E4M3.UNPACK_B R136, R162 ;  /* 0x000000a2ff88723e */ /* 0x000fe200020006ff */
[----:B------:R-:W-:Y:S01]  /*ab80*/  HADD2.F32 R117, -RZ, R116.H1_H1 ;  /* 0x30000074ff757230 */ /* 0x000fe20000004100 */
[----:B------:R-:W-:Y:S01]  /*ab90*/  F2FP.F16.E4M3.UNPACK_B R152, R152.H1 ;  /* 0x00000098ff98723e */ /* 0x000fe200030006ff */
        /* <DEDUP_REMOVED lines=12> */
[C---:B------:R-:W-:Y:S01]  /*ac60*/  FMUL R4, R78.reuse, R4 ;  /* 0x000000044e047220 */ /* 0x040fe20000400000 */
[C---:B------:R-:W-:Y:S01]  /*ac70*/  FMUL R5, R78.reuse, R5 ;  /* 0x000000054e057220 */ /* 0x040fe20000400000 */
[----:B------:R-:W-:Y:S02]  /*ac80*/  HADD2.F32 R3, -RZ, R148.H0_H0 ;  /* 0x20000094ff037230 */ /* 0x000fe40000004100 */
        /* <DEDUP_REMOVED lines=9> */
[----:B------:R-:W-:Y:S02]  /*ad20*/  HADD2.F32 R130, -RZ, R132.H0_H0 ;  /* 0x20000084ff827230 */ /* 0x000fe40000004100 */
[C---:B------:R-:W-:Y:S01]  /*ad30*/  FMUL R6, R78.reuse, R6 ;  /* 0x000000064e067220 */ /* 0x040fe20000400000 */
[----:B------:R-:W-:Y:S02]  /*ad40*/  HADD2.F32 R82, -RZ, R148.H1_H1 ;  /* 0x30000094ff527230 */ /* 0x000fe40000004100 */
[C---:B------:R-:W-:Y:S01]  /*ad50*/  FMUL R7, R78.reuse, R7 ;  /* 0x000000074e077220 */ /* 0x040fe20000400000 */
[----:B------:R-:W-:Y:S02]  /*ad60*/  HADD2.F32 R85, -RZ, R149.H0_H0 ;  /* 0x20000095ff557230 */ /* 0x000fe40000004100 */
[C---:B------:R-:W-:Y:S01]  /*ad70*/  FFMA R6, R81.reuse, R3, R6 ;  /* 0x0000000351067223 */ /* 0x040fe20000000006 */
[----:B------:R-:W-:Y:S02]  /*ad80*/  HADD2.F32 R133, -RZ, R132.H1_H1 ;  /* 0x30000084ff857230 */ /* 0x000fe40000004100 */
[C---:B------:R-:W-:Y:S01]  /*ad90*/  FFMA R7, R81.reuse, R82, R7 ;  /* 0x0000005251077223 */ /* 0x040fe20000000007 */
[C---:B------:R-:W-:Y:S01]  /*ada0*/  FFMA R8, R81.reuse, R83, R8 ;  /* 0x0000005351087223 */ /* 0x040fe20000000008 */
[C---:B------:R-:W-:Y:S01]  /*adb0*/  FFMA R9, R81.reuse, R84, R9 ;  /* 0x0000005451097223 */ /* 0x040fe20000000009 */
[--C-:B------:R-:W-:Y:S02]  /*adc0*/  HADD2.F32 R82, -RZ, R138.reuse.H0_H0 ;  /* 0x2000008aff527230 */ /* 0x100fe40000004100 */
[C---:B------:R-:W-:Y:S01]  /*add0*/  FMUL R10, R78.reuse, R10 ;  /* 0x0000000a4e0a7220 */ /* 0x040fe20000400000 */
[----:B------:R-:W-:Y:S02]  /*ade0*/  HADD2.F32 R83, -RZ, R138.H1_H1 ;  /* 0x3000008aff537230 */ /* 0x000fe40000004100 */
[C---:B------:R-:W-:Y:S01]  /*adf0*/  FMUL R11, R78.reuse, R11 ;  /* 0x0000000b4e0b7220 */ /* 0x040fe20000400000 */
[----:B------:R-:W-:Y:S02]  /*ae00*/  HADD2.F32 R89, -RZ, R150.H0_H0 ;  /* 0x20000096ff597230 */ /* 0x000fe40000004100 */
[C---:B------:R-:W-:Y:S01]  /*ae10*/  FFMA R10, R81.reuse, R85, R10 ;  /* 0x00000055510a7223 */ /* 0x040fe2000000000a */
[--C-:B------:R-:W-:Y:S02]  /*ae20*/  HADD2.F32 R134, -RZ, R136.reuse.H0_H0 ;  /* 0x20000088ff867230 */ /* 0x100fe40000004100 */
[C---:B------:R-:W-:Y:S01]  /*ae30*/  FFMA R11, R81.reuse, R86, R11 ;  /* 0x00000056510b7223 */ /* 0x040fe2000000000b */
[C---:B------:R-:W-:Y:S01]  /*ae40*/  FFMA R12, R81.reuse, R87, R12 ;  /* 0x00000057510c7223 */ /* 0x040fe2000000000c */
[----:B------:R-:W-:Y:S01]  /*ae50*/  FFMA R13, R81, R88, R13 ;  /* 0x00000058510d7223 */ /* 0x000fe2000000000d */
[----:B------:R-:W-:Y:S01]  /*ae60*/  F2FP.SATFINITE.E4M3.F32.PACK_AB_MERGE_C R86, R7, R6, RZ ;  /* 0x000000060756723e */ /* 0x000fe200048070ff */
[C---:B------:R-:W-:Y:S01]  /*ae70*/  FMUL R7, R78.reuse, R20 ;  /* 0x000000144e077220 */ /* 0x040fe20000400000 */
[----:B------:R-:W-:Y:S01]  /*ae80*/  F2FP.SATFINITE.E4M3.F32.PACK_AB_MERGE_C R138, R11, R10, RZ ;  /* 0x0000000a0b8a723e */ /* 0x000fe200048070ff */
[C---:B------:R-:W-:Y:S01]  /*ae90*/  FMUL R10, R78.reuse, R21 ;  /* 0x000000154e0a7220 */ /* 0x040fe20000400000 */
[C---:B------:R-:W-:Y:S01]  /*aea0*/  FMUL R21, R78.reuse, R28 ;  /* 0x0000001c4e157220 */ /* 0x040fe20000400000 */
[----:B------:R-:W-:Y:S02]  /*aeb0*/  HADD2.F32 R137, -RZ, R136.H1_H1 ;  /* 0x30000088ff897230 */ /* 0x000fe40000004100 */
[C---:B------:R-:W-:Y:S01]  /*aec0*/  FMUL R14, R78.reuse, R14 ;  /* 0x0000000e4e0e7220 */ /* 0x040fe20000400000 */
[----:B------:R-:W-:Y:S02]  /*aed0*/  HADD2.F32 R90, -RZ, R150.H1_H1 ;  /* 0x30000096ff5a7230 */ /* 0x000fe40000004100 */
[C---:B------:R-:W-:Y:S01]  /*aee0*/  FMUL R15, R78.reuse, R15 ;  /* 0x0000000f4e0f7220 */ /* 0x040fe20000400000 */
[--C-:B------:R-:W-:Y:S02]  /*aef0*/  HADD2.F32 R92, -RZ, R151.reuse.H0_H0 ;  /* 0x20000097ff5c7230 */ /* 0x100fe40000004100 */
[C---:B------:R-:W-:Y:S01]  /*af00*/  FFMA R14, R81.reuse, R89, R14 ;  /* 0x00000059510e7223 */ /* 0x040fe2000000000e */
[----:B------:R-:W-:Y:S02]  /*af10*/  HADD2.F32 R95, -RZ, R151.H1_H1 ;  /* 0x30000097ff5f7230 */ /* 0x000fe40000004100 */
[C---:B------:R-:W-:Y:S01]  /*af20*/  FFMA R15, R81.reuse, R90, R15 ;  /* 0x0000005a510f7223 */ /* 0x040fe2000000000f */
[C---:B------:R-:W-:Y:S01]  /*af30*/  FFMA R0, R81.reuse, R91, R0 ;  /* 0x0000005b51007223 */ /* 0x040fe20000000000 */
[----:B------:R-:W-:Y:S01]  /*af40*/  FFMA R2, R81, R93, R2 ;  /* 0x0000005d51027223 */ /* 0x000fe20000000002 */
[C---:B------:R-:W-:Y:S01]  /*af50*/  FMUL R3, R78.reuse, R18 ;  /* 0x000000124e037220 */ /* 0x040fe20000400000 */
[C---:B------:R-:W-:Y:S01]  /*af60*/  FMUL R18, R78.reuse, R25 ;  /* 0x000000194e127220 */ /* 0x040fe20000400000 */
[----:B------:R-:W-:Y:S01]  /*af70*/  F2FP.SATFINITE.E4M3.F32.PACK_AB_MERGE_C R14, R15, R14, RZ ;  /* 0x0000000e0f0e723e */ /* 0x000fe200048070ff */
[C---:B------:R-:W-:Y:S01]  /*af80*/  FMUL R25, R78.reuse, R32 ;  /* 0x000000204e197220 */ /* 0x040fe20000400000 */
[C---:B------:R-:W-:Y:S01]  /*af90*/  FFMA R3, R81.reuse, R92, R3 ;  /* 0x0000005c51037223 */ /* 0x040fe20000000003 */
[C---:B------:R-:W-:Y:S01]  /*afa0*/  FMUL R6, R78.reuse, R19 ;  /* 0x000000134e067220 */ /* 0x040fe20000400000 */
[--C-:B------:R-:W-:Y:S02]  /*afb0*/  HADD2.F32 R96, -RZ, R152.reuse.H0_H0 ;  /* 0x20000098ff607230 */ /* 0x100fe40000004100 */
[C---:B------:R-:W-:Y:S01]  /*afc0*/  FMUL R11, R78.reuse, R22 ;  /* 0x000000164e0b7220 */ /* 0x040fe20000400000 */
[----:B------:R-:W-:Y:S02]  /*afd0*/  HADD2.F32 R99, -RZ, R152.H1_H1 ;  /* 0x30000098ff637230 */ /* 0x000fe40000004100 */
[C---:B------:R-:W-:Y:S01]  /*afe0*/  FFMA R6, R81.reuse, R95, R6 ;  /* 0x0000005f51067223 */ /* 0x040fe20000000006 */
[C---:B------:R-:W-:Y:S01]  /*aff0*/  FFMA R7, R81.reuse, R94, R7 ;  /* 0x0000005e51077223 */ /* 0x040fe20000000007 */
[C---:B------:R-:W-:Y:S01]  /*b000*/  FFMA R10, R81.reuse, R97, R10 ;  /* 0x00000061510a7223 */ /* 0x040fe2000000000a */
[C---:B------:R-:W-:Y:S01]  /*b010*/  FFMA R11, R81.reuse, R96, R11 ;  /* 0x00000060510b7223 */ /* 0x040fe2000000000b */
[----:B------:R-:W-:Y:S01]  /*b020*/  FMUL R22, R78, R29 ;  /* 0x0000001d4e167220 */ /* 0x000fe20000400000 */
[----:B------:R-:W-:Y:S01]  /*b030*/  F2FP.SATFINITE.E4M3.F32.PACK_AB_MERGE_C R3, R6, R3, RZ ;  /* 0x000000030603723e */ /* 0x000fe200048070ff */
[C---:B------:R-:W-:Y:S01]  /*b040*/  FMUL R29, R78.reuse, R36 ;  /* 0x000000244e1d7220 */ /* 0x040fe20000400000 */
        /* <DEDUP_REMOVED lines=11> */
[----:B------:R-:W-:Y:S01]  /*b100*/  FMUL R20, R78, R27 ;  /* 0x0000001b4e147220 */ /* 0x000fe20000400000 */
[--C-:B------:R-:W-:Y:S01]  /*b110*/  HADD2.F32 R104, -RZ, R154.reuse.H0_H0 ;  /* 0x2000009aff687230 */ /* 0x100fe20000004100 */
[----:B------:R-:W-:Y:S01]  /*b120*/  F2FP.SATFINITE.E4M3.F32.PACK_AB_MERGE_C R16, R10, R7, R16 ;  /* 0x000000070a10723e */ /* 0x000fe20004807010 */
[----:B------:R-:W-:Y:S02]  /*b130*/  HADD2.F32 R107, -RZ, R154.H1_H1 ;  /* 0x3000009aff6b7230 */ /* 0x000fe40000004100 */
        /* <DEDUP_REMOVED lines=28> */
[----:B------:R-:W-:Y:S01]  /*b300*/  F2FP.F16.E4M3.UNPACK_B R159, R159.H1 ;  /* 0x0000009fff9f723e */ /* 0x000fe200030006ff */
[----:B------:R-:W-:Y:S01]  /*b310*/  FMUL R38, R78, R45 ;  /* 0x0000002d4e267220 */ /* 0x000fe20000400000 */
[----:B------:R-:W-:Y:S01]  /*b320*/  F2FP.SATFINITE.E4M3.F32.PACK_AB_MERGE_C R19, R28, R27, RZ ;  /* 0x0000001b1c13723e */ /* 0x000fe200048070ff */
[----:B------:R-:W-:Y:S01]  /*b330*/  FFMA R31, R81, R112, R31 ;  /* 0x00000070511f7223 */ /* 0x000fe2000000001f */
[C---:B------:R-:W-:Y:S01]  /*b340*/  FMUL R45, R78.reuse, R52 ;  /* 0x000000344e2d7220 */ /* 0x040fe20000400000 */
[C---:B------:R-:W-:Y:S01]  /*b350*/  FMUL R52, R78.reuse, R59 ;  /* 0x0000003b4e347220 */ /* 0x040fe20000400000 */
[----:B------:R-:W-:Y:S01]  /*b360*/  F2FP.F16.E4M3.UNPACK_B R160, R160.H1 ;  /* 0x000000a0ffa0723e */ /* 0x000fe200030006ff */
[C---:B------:R-:W-:Y:S01]  /*b370*/  FMUL R59, R78.reuse, R66 ;  /* 0x000000424e3b7220 */ /* 0x040fe20000400000 */
[----:B------:R-:W-:Y:S01]  /*b380*/  F2FP.SATFINITE.E4M3.F32.PACK_AB_MERGE_C R66, R13, R12, R14 ;  /* 0x0000000c0d42723e */ /* 0x000fe2000480700e */
        /* <DEDUP_REMOVED lines=11> */
[C---:B------:R-:W-:Y:S01]  /*b440*/  FFMA R35, R81.reuse, R116, R35 ;  /* 0x0000007451237223 */ /* 0x040fe20000000023 */
[C---:B------:R-:W-:Y:S01]  /*b450*/  FMUL R36, R78.reuse, R43 ;  /* 0x0000002b4e247220 */ /* 0x040fe20000400000 */
[--C-:B------:R-:W-:Y:S02]  /*b460*/  HADD2.F32 R120, -RZ, R158.reuse.H0_H0 ;  /* 0x2000009eff787230 */ /* 0x100fe40000004100 */
[C---:B------:R-:W-:Y:S01]  /*b470*/  FMUL R39, R78.reuse, R46 ;  /* 0x0000002e4e277220 */ /* 0x040fe20000400000 */
[----:B------:R-:W-:Y:S02]  /*b480*/  HADD2.F32 R123, -RZ, R158.H1_H1 ;  /* 0x3000009eff7b7230 */ /* 0x000fe40000004100 */
        /* <DEDUP_REMOVED lines=11> */
[C---:B------:R-:W-:Y:S01]  /*b540*/  FFMA R42, R81.reuse, R125, R42 ;  /* 0x0000007d512a7223 */ /* 0x040fe2000000002a */
[C---:B------:R-:W-:Y:S01]  /*b550*/  FMUL R46, R78.reuse, R53 ;  /* 0x000000354e2e7220 */ /* 0x040fe20000400000 */
[--C-:B------:R-:W-:Y:S02]  /*b560*/  HADD2.F32 R128, -RZ, R160.reuse.H0_H0 ;  /* 0x200000a0ff807230 */ /* 0x100fe40000004100 */
[C---:B------:R-:W-:Y:S01]  /*b570*/  FMUL R50, R78.reuse, R57 ;  /* 0x000000394e327220 */ /* 0x040fe20000400000 */
[C---:B------:R-:W-:Y:S01]  /*b580*/  FMUL R51, R78.reuse, R58 ;  /* 0x0000003a4e337220 */ /* 0x040fe20000400000 */
[C---:B------:R-:W-:Y:S01]  /*b590*/  FMUL R53, R78.reuse, R60 ;  /* 0x0000003c4e357220 */ /* 0x040fe20000400000 */
[C---:B------:R-:W-:Y:S01]  /*b5a0*/  FFMA R43, R81.reuse, R124, R43 ;  /* 0x0000007c512b7223 */ /* 0x040fe2000000002b */
[----:B------:R-:W-:Y:S02]  /*b5b0*/  HADD2.F32 R131, -RZ, R160.H1_H1 ;  /* 0x300000a0ff837230 */ /* 0x000fe40000004100 */
[C---:B------:R-:W-:Y:S01]  /*b5c0*/  FMUL R47, R78.reuse, R54 ;  /* 0x000000364e2f7220 */ /* 0x040fe20000400000 */
[C---:B------:R-:W-:Y:S01]  /*b5d0*/  FMUL R57, R78.reuse, R64 ;  /* 0x000000404e397220 */ /* 0x040fe20000400000 */
[C---:B------:R-:W-:Y:S01]  /*b5e0*/  FMUL R58, R78.reuse, R65 ;  /* 0x000000414e3a7220 */ /* 0x040fe20000400000 */
[C---:B------:R-:W-:Y:S01]  /*b5f0*/  FMUL R60, R78.reuse, R67 ;  /* 0x000000434e3c7220 */ /* 0x040fe20000400000 */
[----:B------:R-:W-:Y:S01]  /*b600*/  FFMA R44, R81, R127, R44 ;  /* 0x0000007f512c7223 */ /* 0x000fe2000000002c */
[C---:B------:R-:W-:Y:S01]  /*b610*/  FMUL R48, R78.reuse, R55 ;  /* 0x000000374e307220 */ /* 0x040fe20000400000 */
[----:B------:R-:W-:Y:S01]  /*b620*/  F2FP.SATFINITE.E4M3.F32.PACK_AB_MERGE_C R64, R5, R4, R86 ;  /* 0x000000040540723e */ /* 0x000fe20004807056 */
[----:B------:R-:W-:Y:S01]  /*b630*/  FFMA R45, R81, R126, R45 ;  /* 0x0000007e512d7223 */ /* 0x000fe2000000002d */
[----:B------:R-:W-:Y:S01]  /*b640*/  F2FP.SATFINITE.E4M3.F32.PACK_AB_MERGE_C R65, R9, R8, R138 ;  /* 0x000000080941723e */ /* 0x000fe2000480708a */
[----:B------:R-:W-:Y:S01]  /*b650*/  FMUL R49, R78, R56 ;  /* 0x000000384e317220 */ /* 0x000fe20000400000 */
[----:B------:R-:W-:Y:S01]  /*b660*/  F2FP.SATFINITE.E4M3.F32.PACK_AB_MERGE_C R67, R2, R0, R3 ;  /* 0x000000000243723e */ /* 0x000fe20004807003 */
[C---:B------:R-:W-:Y:S01]  /*b670*/  FFMA R46, R81.reuse, R129, R46 ;  /* 0x00000081512e7223 */ /* 0x040fe2000000002e */
[----:B------:R-:W-:Y:S01]  /*b680*/  F2FP.F16.E4M3.UNPACK_B R162, R162.H1 ;  /* 0x000000a2ffa2723e */ /* 0x000fe200030006ff */
[--C-:B------:R-:W-:Y:S02]  /*b690*/  HADD2.F32 R132, -RZ, R161.reuse.H0_H0 ;  /* 0x200000a1ff847230 */ /* 0x100fe40000004100 */
[C---:B------:R-:W-:Y:S01]  /*b6a0*/  FFMA R47, R81.reuse, R128, R47 ;  /* 0x00000080512f7223 */ /* 0x040fe2000000002f */
[----:B------:R1:W-:Y:S01]  /*b6b0*/  STS.128 [R172+UR49+0xa200], R64 ;  /* 0x00a20040ac007988 */ /* 0x0003e20008000c31 */
[----:B------:R-:W-:Y:S02]  /*b6c0*/  HADD2.F32 R135, -RZ, R161.H1_H1 ;  /* 0x300000a1ff877230 */ /* 0x000fe40000004100 */
[C---:B------:R-:W-:Y:S01]  /*b6d0*/  FFMA R48, R81.reuse, R131, R48 ;  /* 0x0000008351307223 */ /* 0x040fe20000000030 */
[C---:B------:R-:W-:Y:S01]  /*b6e0*/  FFMA R49, R81.reuse, R130, R49 ;  /* 0x0000008251317223 */ /* 0x040fe20000000031 */
[----:B------:R-:W-:Y:S01]  /*b6f0*/  F2FP.F16.E4M3.UNPACK_B R163, R163.H1 ;  /* 0x000000a3ffa3723e */ /* 0x000fe200030006ff */
[C---:B------:R-:W-:Y:S01]  /*b700*/  FFMA R50, R81.reuse, R133, R50 ;  /* 0x0000008551327223 */ /* 0x040fe20000000032 */
[----:B------:R-:W-:Y:S01]  /*b710*/  FMUL R54, R78, R61 ;  /* 0x0000003d4e367220 */ /* 0x000fe20000400000 */
[--C-:B------:R-:W-:Y:S01]  /*b720*/  HADD2.F32 R136, -RZ, R162.reuse.H0_H0 ;  /* 0x200000a2ff887230 */ /* 0x100fe20000004100 */
[----:B------:R1:W-:Y:S01]  /*b730*/  STS.128 [R193+0xa010], R16 ;  /* 0x00a01010c1007388 */ /* 0x0003e20000000c00 */
[----:B------:R-:W-:Y:S01]  /*b740*/  F2FP.SATFINITE.E4M3.F32.PACK_AB_MERGE_C R35, R36, R35, RZ ;  /* 0x000000232423723e */ /* 0x000fe200048070ff */
[C---:B------:R-:W-:Y:S01]  /*b750*/  FFMA R51, R81.reuse, R132, R51 ;  /* 0x0000008451337223 */ /* 0x040fe20000000033 */
[----:B------:R-:W-:Y:S01]  /*b760*/  F2FP.SATFINITE.E4M3.F32.PACK_AB_MERGE_C R39, R40, R39, RZ ;  /* 0x000000272827723e */ /* 0x000fe200048070ff */
[----:B------:R-:W-:Y:S02]  /*b770*/  HADD2.F32 R139, -RZ, R162.H1_H1 ;  /* 0x300000a2ff8b7230 */ /* 0x000fe40000004100 */
[C---:B------:R-:W-:Y:S01]  /*b780*/  FMUL R55, R78.reuse, R62 ;  /* 0x0000003e4e377220 */ /* 0x040fe20000400000 */
[C---:B------:R-:W-:Y:S01]  /*b790*/  FFMA R52, R81.reuse, R135, R52 ;  /* 0x0000008751347223 */ /* 0x040fe20000000034 */
[----:B------:R-:W-:Y:S01]  /*b7a0*/  FMUL R56, R78, R63 ;  /* 0x0000003f4e387220 */ /* 0x000fe20000400000 */
[C---:B------:R-:W-:Y:S01]  /*b7b0*/  FFMA R53, R81.reuse, R134, R53 ;  /* 0x0000008651357223 */ /* 0x040fe20000000035 */
[C---:B------:R-:W-:Y:S01]  /*b7c0*/  FFMA R54, R81.reuse, R137, R54 ;  /* 0x0000008951367223 */ /* 0x040fe20000000036 */
[--C-:B------:R-:W-:Y:S02]  /*b7d0*/  HADD2.F32 R84, -RZ, R163.reuse.H0_H0 ;  /* 0x200000a3ff547230 */ /* 0x100fe40000004100 */
[C---:B------:R-:W-:Y:S01]  /*b7e0*/  FFMA R55, R81.reuse, R136, R55 ;  /* 0x0000008851377223 */ /* 0x040fe20000000037 */
[----:B------:R-:W-:Y:S02]  /*b7f0*/  HADD2.F32 R85, -RZ, R163.H1_H1 ;  /* 0x300000a3ff557230 */ /* 0x000fe40000004100 */
[C---:B------:R-:W-:Y:S01]  /*b800*/  FFMA R56, R81.reuse, R139, R56 ;  /* 0x0000008b51387223 */ /* 0x040fe20000000038 */
[----:B------:R-:W-:Y:S01]  /*b810*/  F2FP.SATFINITE.E4M3.F32.PACK_AB_MERGE_C R43, R44, R43, RZ ;  /* 0x0000002b2c2b723e */ /* 0x000fe200048070ff */
[C---:B------:R-:W-:Y:S01]  /*b820*/  FFMA R57, R81.reuse, R82, R57 ;  /* 0x0000005251397223 */ /* 0x040fe20000000039 */
[C---:B------:R-:W-:Y:S01]  /*b830*/  FFMA R58, R81.reuse, R83, R58 ;  /* 0x00000053513a7223 */ /* 0x040fe2000000003a */
[C---:B------:R-:W-:Y:S01]  /*b840*/  FFMA R59, R81.reuse, R84, R59 ;  /* 0x00000054513b7223 */ /* 0x040fe2000000003b */
[----:B------:R-:W-:Y:S01]  /*b850*/  F2FP.SATFINITE.E4M3.F32.PACK_AB_MERGE_C R33, R34, R33, R35 ;  /* 0x000000212221723e */ /* 0x000fe20004807023 */
[----:B------:R-:W-:Y:S01]  /*b860*/  FFMA R60, R81, R85, R60 ;  /* 0x00000055513c7223 */ /* 0x000fe2000000003c */
[----:B------:R-:W-:Y:S02]  /*b870*/  F2FP.SATFINITE.E4M3.F32.PACK_AB_MERGE_C R32, R30, R29, R32 ;  /* 0x0000001d1e20723e */ /* 0x000fe40004807020 */
        /* <DEDUP_REMOVED lines=11> */
[----:B------:R-:W-:Y:S03]  /*b930*/  IADD3 R76, PT, PT, R76, 0x1, RZ ;  /* 0x000000014c4c7810 */ /* 0x000fe60007ffe0ff */
        /* <DEDUP_REMOVED lines=18> */
.L_x_150:
[----:B------:R-:W-:Y:S05]  /*ba60*/  BSYNC.RECONVERGENT B0 ;  /* 0x0000000000007941 */ /* 0x000fea0003800200 */
.L_x_149:
[----:B------:R-:W-:Y:S01]  /*ba70*/  BAR.SYNC.DEFER_BLOCKING 0x1, 0x80 ;  /* 0x0042000000007b1d */ /* 0x000fe20000010000 */
[----:B------:R-:W-:Y:S01]  /*ba80*/  ISETP.NE.AND P2, PT, R190, RZ, PT ;  /* 0x000000ffbe00720c */ /* 0x000fe20003f45270 */
[----:B------:R-:W-:Y:S01]  /*ba90*/  IMAD.IADD R20, R75, 0x1, R147 ;  /* 0x000000014b147824 */ /* 0x000fe200078e0293 */
[----:B------:R-:W-:Y:S01]  /*baa0*/  ISETP.NE.AND P0, PT, R192, 0x2, PT ;  /* 0x00000002c000780c */ /* 0x000fe20003f05270 */
[----:B------:R-:W-:Y:S01]  /*bab0*/  IMAD.IADD R21, R77, 0x1, R170 ;  /* 0x000000014d157824 */ /* 0x000fe200078e02aa */
[----:B------:R-:W-:Y:S02]  /*bac0*/  ISETP.NE.AND P1, PT, R76, 0x2, PT ;  /* 0x000000024c00780c */ /* 0x000fe40003f25270 */
[----:B------:R-:W-:Y:S02]  /*bad0*/  SEL R3, RZ, 0x1, P0 ;  /* 0x00000001ff037807 */ /* 0x000fe40000000000 */
[----:B------:R-:W-:Y:S02]  /*bae0*/  SEL R0, RZ, 0x1, P1 ;  /* 0x00000001ff007807 */ /* 0x000fe40000800000 */
[----:B------:R-:W-:Y:S02]  /*baf0*/  LOP3.LUT R182, R182, R3, RZ, 0x3c, !PT ;  /* 0x00000003b6b67212 */ /* 0x000fe400078e3cff */
[----:B------:R-:W-:Y:S02]  /*bb00*/  LOP3.LUT R183, R183, R0, RZ, 0x3c, !PT ;  /* 0x00000000b7b77212 */ /* 0x000fe400078e3cff */
[----:B------:R-:W-:Y:S02]  /*bb10*/  @P2 R2UR UR36, R179 ;  /* 0x00000000b32422ca */ /* 0x000fe400000e0000 */
[----:B------:R-:W-:Y:S02]  /*bb20*/  SEL R192, R192, RZ, P0 ;  /* 0x000000ffc0c07207 */ /* 0x000fe40000000000 */
[----:B------:R-:W-:Y:S01]  /*bb30*/  SEL R76, R76, RZ, P1 ;  /* 0x000000ff4c4c7207 */ /* 0x000fe20000800000 */
[----:B------:R-:W-:Y:S10]  /*bb40*/  @P2 BRA `(.L_x_151) ;  /* 0xffffff9800dc2947 */ /* 0x000ff4000383ffff */
[----:B------:R-:W-:Y:S05]  /*bb50*/  EXIT ;  /* 0x000000000000794d */ /* 0x000fea0003800000 */
.L_x_25:
[----:B--2---:R2:W4:Y:S02]  /*bb60*/  SYNCS.PHASECHK.TRANS64.TRYWAIT P0, [R3+URZ+0x150], R2 ;  /* 0x00015002030075a7 */ /* 0x00452400080011ff */
[----:B----4-:R-:W-:Y:S05]  /*bb70*/  @!P0 NANOSLEEP.SYNCS 0x989680 ;  /* 0x009896800000895d */ /* 0x010fea0003900000 */
[----:B------:R-:W4:Y:S02]  /*bb80*/  @!P0 SYNCS.PHASECHK.TRANS64 P0, [R3+URZ+0x150], R2 ;  /* 0x00015002030085a7 */ /* 0x000f2400080010ff */
[----:B----4-:R-:W-:Y:S05]  /*bb90*/  @!P0 BRA `(.L_x_25) ;  /* 0xfffffffc00f08947 */ /* 0x010fea000383ffff */
[----:B------:R-:W-:Y:S05]  /*bba0*/  BRA `(.L_x_152) ;  /* 0xffffff5c00487947 */ /* 0x000fea000383ffff */
.L_x_28:
[----:B-1----:R-:W-:-:S07]  /*bbb0*/  MOV R2, UR33 ;  /* 0x0000002100027c02 */ /* 0x002fce0008000f00 */
.L_x_153:
[----:B-1----:R1:W2:Y:S02]  /*bbc0*/  SYNCS.PHASECHK.TRANS64.TRYWAIT P0, [R2+URZ+0x58], R5 ;  /* 0x00005805020075a7 */ /* 0x0022a400080011ff */
[----:B--2---:R-:W-:Y:S05]  /*bbd0*/  @!P0 NANOSLEEP.SYNCS 0x989680 ;  /* 0x009896800000895d */ /* 0x004fea0003900000 */
[----:B------:R-:W2:Y:S02]  /*bbe0*/  @!P0 SYNCS.PHASECHK.TRANS64 P0, [R2+URZ+0x58], R5 ;  /* 0x00005805020085a7 */ /* 0x000ea400080010ff */
[----:B--2---:R-:W-:Y:S05]  /*bbf0*/  @!P0 BRA `(.L_x_153) ;  /* 0xfffffffc00f08947 */ /* 0x004fea000383ffff */
[----:B------:R-:W-:Y:S05]  /*bc00*/  BRA `(.L_x_27) ;  /* 0xffffff5c00ac7947 */ /* 0x000fea000383ffff */
.L_x_35:
[----:B-1----:R-:W-:-:S07]  /*bc10*/  MOV R2, UR17 ;  /* 0x0000001100027c02 */ /* 0x002fce0008000f00 */
.L_x_154:
[----:B-1----:R1:W2:Y:S02]  /*bc20*/  SYNCS.PHASECHK.TRANS64.TRYWAIT P0, [R2+URZ+0x58], R5 ;  /* 0x00005805020075a7 */ /* 0x0022a400080011ff */
[----:B--2---:R-:W-:Y:S05]  /*bc30*/  @!P0 NANOSLEEP.SYNCS 0x989680 ;  /* 0x009896800000895d */ /* 0x004fea0003900000 */
[----:B------:R-:W2:Y:S02]  /*bc40*/  @!P0 SYNCS.PHASECHK.TRANS64 P0, [R2+URZ+0x58], R5 ;  /* 0x00005805020085a7 */ /* 0x000ea400080010ff */
[----:B--2---:R-:W-:Y:S05]  /*bc50*/  @!P0 BRA `(.L_x_154) ;  /* 0xfffffffc00f08947 */ /* 0x004fea000383ffff */
[----:B------:R-:W-:Y:S05]  /*bc60*/  BRA `(.L_x_34) ;  /* 0xffffff6000647947 */ /* 0x000fea000383ffff */
.L_x_40:
[----:B-1----:R1:W2:Y:S02]  /*bc70*/  SYNCS.PHASECHK.TRANS64.TRYWAIT P0, [R2+URZ+0x100], R3 ;  /* 0x00010003020075a7 */ /* 0x0022a400080011ff */
[----:B--2---:R-:W-:Y:S05]  /*bc80*/  @!P0 NANOSLEEP.SYNCS 0x989680 ;  /* 0x009896800000895d */ /* 0x004fea0003900000 */
[----:B------:R-:W2:Y:S02]  /*bc90*/  @!P0 SYNCS.PHASECHK.TRANS64 P0, [R2+URZ+0x100], R3 ;  /* 0x00010003020085a7 */ /* 0x000ea400080010ff */
[----:B--2---:R-:W-:Y:S05]  /*bca0*/  @!P0 BRA `(.L_x_40) ;  /* 0xfffffffc00f08947 */ /* 0x004fea000383ffff */
[----:B------:R-:W-:Y:S05]  /*bcb0*/  BRA `(.L_x_155) ;  /* 0xffffff6400047947 */ /* 0x000fea000383ffff */
.L_x_44:
[----:B---3--:R-:W-:-:S07]  /*bcc0*/  MOV R0, UR4 ;  /* 0x0000000400007c02 */ /* 0x008fce0008000f00 */
.L_x_156:
[----:B-1----:R1:W2:Y:S02]  /*bcd0*/  SYNCS.PHASECHK.TRANS64.TRYWAIT P0, [R0+URZ], R3 ;  /* 0x00000003000075a7 */ /* 0x0022a400080011ff */
[----:B--2---:R-:W-:Y:S05]  /*bce0*/  @!P0 NANOSLEEP.SYNCS 0x989680 ;  /* 0x009896800000895d */ /* 0x004fea0003900000 */
[----:B------:R-:W2:Y:S02]  /*bcf0*/  @!P0 SYNCS.PHASECHK.TRANS64 P0, [R0+URZ], R3 ;  /* 0x00000003000085a7 */ /* 0x000ea400080010ff */
[----:B--2---:R-:W-:Y:S05]  /*bd00*/  @!P0 BRA `(.L_x_156) ;  /* 0xfffffffc00f08947 */ /* 0x004fea000383ffff */
[----:B------:R-:W-:Y:S05]  /*bd10*/  BRA `(.L_x_157) ;  /* 0xffffff6800747947 */ /* 0x000fea000383ffff */
.L_x_45:
[----:B---3--:R-:W-:-:S07]  /*bd20*/  MOV R0, UR4 ;  /* 0x0000000400007c02 */ /* 0x008fce0008000f00 */
.L_x_158:
[----:B-1----:R1:W2:Y:S02]  /*bd30*/  SYNCS.PHASECHK.TRANS64.TRYWAIT P0, [R0+URZ], R3 ;  /* 0x00000003000075a7 */ /* 0x0022a400080011ff */
[----:B--2---:R-:W-:Y:S05]  /*bd40*/  @!P0 NANOSLEEP.SYNCS 0x989680 ;  /* 0x009896800000895d */ /* 0x004fea0003900000 */
[----:B------:R-:W2:Y:S02]  /*bd50*/  @!P0 SYNCS.PHASECHK.TRANS64 P0, [R0+URZ], R3 ;  /* 0x00000003000085a7 */ /* 0x000ea400080010ff */
[----:B--2---:R-:W-:Y:S05]  /*bd60*/  @!P0 BRA `(.L_x_158) ;  /* 0xfffffffc00f08947 */ /* 0x004fea000383ffff */
[----:B------:R-:W-:Y:S05]  /*bd70*/  BRA `(.L_x_159) ;  /* 0xffffff6800807947 */ /* 0x000fea000383ffff */
.L_x_46:
[----:B---3--:R-:W-:-:S07]  /*bd80*/  MOV R0, UR4 ;  /* 0x0000000400007c02 */ /* 0x008fce0008000f00 */
.L_x_160:
[----:B-1----:R1:W2:Y:S02]  /*bd90*/  SYNCS.PHASECHK.TRANS64.TRYWAIT P0, [R0+URZ], R3 ;  /* 0x00000003000075a7 */ /* 0x0022a400080011ff */
[----:B--2---:R-:W-:Y:S05]  /*bda0*/  @!P0 NANOSLEEP.SYNCS 0x989680 ;  /* 0x009896800000895d */ /* 0x004fea0003900000 */
[----:B------:R-:W2:Y:S02]  /*bdb0*/  @!P0 SYNCS.PHASECHK.TRANS64 P0, [R0+URZ], R3 ;  /* 0x00000003000085a7 */ /* 0x000ea400080010ff */
[----:B--2---:R-:W-:Y:S05]  /*bdc0*/  @!P0 BRA `(.L_x_160) ;  /* 0xfffffffc00f08947 */ /* 0x004fea000383ffff */
[----:B------:R-:W-:Y:S05]  /*bdd0*/  BRA `(.L_x_161) ;  /* 0xffffff68008c7947 */ /* 0x000fea000383ffff */
.L_x_47:
[----:B---3--:R-:W-:-:S07]  /*bde0*/  MOV R0, UR4 ;  /* 0x0000000400007c02 */ /* 0x008fce0008000f00 */
.L_x_162:
[----:B-1----:R1:W2:Y:S02]  /*bdf0*/  SYNCS.PHASECHK.TRANS64.TRYWAIT P0, [R0+URZ], R3 ;  /* 0x00000003000075a7 */ /* 0x0022a400080011ff */
[----:B--2---:R-:W-:Y:S05]  /*be00*/  @!P0 NANOSLEEP.SYNCS 0x989680 ;  /* 0x009896800000895d */ /* 0x004fea0003900000 */
[----:B------:R-:W2:Y:S02]  /*be10*/  @!P0 SYNCS.PHASECHK.TRANS64 P0, [R0+URZ], R3 ;  /* 0x00000003000085a7 */ /* 0x000ea400080010ff */
[----:B--2---:R-:W-:Y:S05]  /*be20*/  @!P0 BRA `(.L_x_162) ;  /* 0xfffffffc00f08947 */ /* 0x004fea000383ffff */
[----:B------:R-:W-:Y:S05]  /*be30*/  BRA `(.L_x_163) ;  /* 0xffffff6800987947 */ /* 0x000fea000383ffff */
.L_x_48:
[----:B---3--:R-:W-:-:S07]  /*be40*/  MOV R0, UR4 ;  /* 0x0000000400007c02 */ /* 0x008fce0008000f00 */
.L_x_164:
[----:B-1----:R1:W2:Y:S02]  /*be50*/  SYNCS.PHASECHK.TRANS64.TRYWAIT P0, [R0+URZ], R3 ;  /* 0x00000003000075a7 */ /* 0x0022a400080011ff */
[----:B--2---:R-:W-:Y:S05]  /*be60*/  @!P0 NANOSLEEP.SYNCS 0x989680 ;  /* 0x009896800000895d */ /* 0x004fea0003900000 */
[----:B------:R-:W2:Y:S02]  /*be70*/  @!P0 SYNCS.PHASECHK.TRANS64 P0, [R0+URZ], R3 ;  /* 0x00000003000085a7 */ /* 0x000ea400080010ff */
[----:B--2---:R-:W-:Y:S05]  /*be80*/  @!P0 BRA `(.L_x_164) ;  /* 0xfffffffc00f08947 */ /* 0x004fea000383ffff */
[----:B------:R-:W-:Y:S05]  /*be90*/  BRA `(.L_x_165) ;  /* 0xffffff6800a47947 */ /* 0x000fea000383ffff */
.L_x_49:
[----:B---3--:R-:W-:-:S07]  /*bea0*/  MOV R0, UR4 ;  /* 0x0000000400007c02 */ /* 0x008fce0008000f00 */
.L_x_166:
[----:B-1----:R1:W2:Y:S02]  /*beb0*/  SYNCS.PHASECHK.TRANS64.TRYWAIT P0, [R0+URZ], R3 ;  /* 0x00000003000075a7 */ /* 0x0022a400080011ff */
[----:B--2---:R-:W-:Y:S05]  /*bec0*/  @!P0 NANOSLEEP.SYNCS 0x989680 ;  /* 0x009896800000895d */ /* 0x004fea0003900000 */
[----:B------:R-:W2:Y:S02]  /*bed0*/  @!P0 SYNCS.PHASECHK.TRANS64 P0, [R0+URZ], R3 ;  /* 0x00000003000085a7 */ /* 0x000ea400080010ff */
[----:B--2---:R-:W-:Y:S05]  /*bee0*/  @!P0 BRA `(.L_x_166) ;  /* 0xfffffffc00f08947 */ /* 0x004fea000383ffff */
[----:B------:R-:W-:Y:S05]  /*bef0*/  BRA `(.L_x_167) ;  /* 0xffffff6800b07947 */ /* 0x000fea000383ffff */
.L_x_50:
[----:B---3--:R-:W-:-:S07]  /*bf00*/  MOV R0, UR4 ;  /* 0x0000000400007c02 */ /* 0x008fce0008000f00 */
.L_x_168:
[----:B-1----:R1:W2:Y:S02]  /*bf10*/  SYNCS.PHASECHK.TRANS64.TRYWAIT P0, [R0+URZ], R3 ;  /* 0x00000003000075a7 */ /* 0x0022a400080011ff */
[----:B--2---:R-:W-:Y:S05]  /*bf20*/  @!P0 NANOSLEEP.SYNCS 0x989680 ;  /* 0x009896800000895d */ /* 0x004fea0003900000 */
[----:B------:R-:W2:Y:S02]  /*bf30*/  @!P0 SYNCS.PHASECHK.TRANS64 P0, [R0+URZ], R3 ;  /* 0x00000003000085a7 */ /* 0x000ea400080010ff */
[----:B--2---:R-:W-:Y:S05]  /*bf40*/  @!P0 BRA `(.L_x_168) ;  /* 0xfffffffc00f08947 */ /* 0x004fea000383ffff */
[----:B------:R-:W-:Y:S05]  /*bf50*/  BRA `(.L_x_169) ;  /* 0xffffff6800bc7947 */ /* 0x000fea000383ffff */
.L_x_51:
[----:B---3--:R-:W-:-:S07]  /*bf60*/  MOV R0, UR4 ;  /* 0x0000000400007c02 */ /* 0x008fce0008000f00 */
.L_x_170:
[----:B-1----:R1:W2:Y:S02]  /*bf70*/  SYNCS.PHASECHK.TRANS64.TRYWAIT P0, [R0+URZ], R3 ;  /* 0x00000003000075a7 */ /* 0x0022a400080011ff */
[----:B--2---:R-:W-:Y:S05]  /*bf80*/  @!P0 NANOSLEEP.SYNCS 0x989680 ;  /* 0x009896800000895d */ /* 0x004fea0003900000 */
[----:B------:R-:W2:Y:S02]  /*bf90*/  @!P0 SYNCS.PHASECHK.TRANS64 P0, [R0+URZ], R3 ;  /* 0x00000003000085a7 */ /* 0x000ea400080010ff */
[----:B--2---:R-:W-:Y:S05]  /*bfa0*/  @!P0 BRA `(.L_x_170) ;  /* 0xfffffffc00f08947 */ /* 0x004fea000383ffff */
[----:B------:R-:W-:Y:S05]  /*bfb0*/  BRA `(.L_x_171) ;  /* 0xffffff6800c87947 */ /* 0x000fea000383ffff */
.L_x_52:
[----:B---3--:R-:W-:-:S07]  /*bfc0*/  MOV R0, UR4 ;  /* 0x0000000400007c02 */ /* 0x008fce0008000f00 */
.L_x_172:
[----:B-1----:R1:W2:Y:S02]  /*bfd0*/  SYNCS.PHASECHK.TRANS64.TRYWAIT P0, [R0+URZ], R3 ;  /* 0x00000003000075a7 */ /* 0x0022a400080011ff */
[----:B--2---:R-:W-:Y:S05]  /*bfe0*/  @!P0 NANOSLEEP.SYNCS 0x989680 ;  /* 0x009896800000895d */ /* 0x004fea0003900000 */
[----:B------:R-:W2:Y:S02]  /*bff0*/  @!P0 SYNCS.PHASECHK.TRANS64 P0, [R0+URZ], R3 ;  /* 0x00000003000085a7 */ /* 0x000ea400080010ff */
[----:B--2---:R-:W-:Y:S05]  /*c000*/  @!P0 BRA `(.L_x_172) ;  /* 0xfffffffc00f08947 */ /* 0x004fea000383ffff */
[----:B------:R-:W-:Y:S05]  /*c010*/  BRA `(.L_x_173) ;  /* 0xffffff6800d47947 */ /* 0x000fea000383ffff */
.L_x_53:
[----:B---3--:R-:W-:-:S07]  /*c020*/  MOV R0, UR4 ;  /* 0x0000000400007c02 */ /* 0x008fce0008000f00 */
.L_x_174:
[----:B-1----:R1:W2:Y:S02]  /*c030*/  SYNCS.PHASECHK.TRANS64.TRYWAIT P0, [R0+URZ], R3 ;  /* 0x00000003000075a7 */ /* 0x0022a400080011ff */
[----:B--2---:R-:W-:Y:S05]  /*c040*/  @!P0 NANOSLEEP.SYNCS 0x989680 ;  /* 0x009896800000895d */ /* 0x004fea0003900000 */
[----:B------:R-:W2:Y:S02]  /*c050*/  @!P0 SYNCS.PHASECHK.TRANS64 P0, [R0+URZ], R3 ;  /* 0x00000003000085a7 */ /* 0x000ea400080010ff */
[----:B--2---:R-:W-:Y:S05]  /*c060*/  @!P0 BRA `(.L_x_174) ;  /* 0xfffffffc00f08947 */ /* 0x004fea000383ffff */
[----:B------:R-:W-:Y:S05]  /*c070*/  BRA `(.L_x_175) ;  /* 0xffffff6800e07947 */ /* 0x000fea000383ffff */
.L_x_56:
[----:B-1----:R1:W2:Y:S02]  /*c080*/  SYNCS.PHASECHK.TRANS64.TRYWAIT P0, [R0+URZ+0x140], R5 ;  /* 0x00014005000075a7 */ /* 0x0022a400080011ff */
[----:B--2---:R-:W-:Y:S05]  /*c090*/  @!P0 NANOSLEEP.SYNCS 0x989680 ;  /* 0x009896800000895d */ /* 0x004fea0003900000 */
[----:B------:R-:W2:Y:S02]  /*c0a0*/  @!P0 SYNCS.PHASECHK.TRANS64 P0, [R0+URZ+0x140], R5 ;  /* 0x00014005000085a7 */ /* 0x000ea400080010ff */
[----:B--2---:R-:W-:Y:S05]  /*c0b0*/  @!P0 BRA `(.L_x_56) ;  /* 0xfffffffc00f08947 */ /* 0x004fea000383ffff */
[----:B------:R-:W-:Y:S05]  /*c0c0*/  BRA `(.L_x_176) ;  /* 0xffffff6c00407947 */ /* 0x000fea000383ffff */
.L_x_57:
[----:B------:R-:W-:-:S07]  /*c0d0*/  MOV R0, UR5 ;  /* 0x0000000500007c02 */ /* 0x000fce0008000f00 */
.L_x_177:
[----:B-1----:R1:W2:Y:S02]  /*c0e0*/  SYNCS.PHASECHK.TRANS64.TRYWAIT P0, [R0+URZ+0x110], R7 ;  /* 0x00011007000075a7 */ /* 0x0022a400080011ff */
[----:B--2---:R-:W-:Y:S05]  /*c0f0*/  @!P0 NANOSLEEP.SYNCS 0x989680 ;  /* 0x009896800000895d */ /* 0x004fea0003900000 */
[----:B------:R-:W2:Y:S02]  /*c100*/  @!P0 SYNCS.PHASECHK.TRANS64 P0, [R0+URZ+0x110], R7 ;  /* 0x00011007000085a7 */ /* 0x000ea400080010ff */
[----:B--2---:R-:W-:Y:S05]  /*c110*/  @!P0 BRA `(.L_x_177) ;  /* 0xfffffffc00f08947 */ /* 0x004fea000383ffff */
[----:B------:R-:W-:Y:S05]  /*c120*/  BRA `(.L_x_178) ;  /* 0xffffff6c00507947 */ /* 0x000fea000383ffff */
.L_x_58:
[----:B-1----:R1:W2:Y:S02]  /*c130*/  SYNCS.PHASECHK.TRANS64.TRYWAIT P1, [R0+URZ+0x100], R5 ;  /* 0x00010005000075a7 */ /* 0x0022a400080211ff */
[----:B--2---:R-:W-:Y:S05]  /*c140*/  @!P1 NANOSLEEP.SYNCS 0x989680 ;  /* 0x009896800000995d */ /* 0x004fea0003900000 */
[----:B------:R-:W2:Y:S02]  /*c150*/  @!P1 SYNCS.PHASECHK.TRANS64 P1, [R0+URZ+0x100], R5 ;  /* 0x00010005000095a7 */ /* 0x000ea400080210ff */
[----:B--2---:R-:W-:Y:S05]  /*c160*/  @!P1 BRA `(.L_x_58) ;  /* 0xfffffffc00f09947 */ /* 0x004fea000383ffff */
[----:B------:R-:W-:Y:S05]  /*c170*/  BRA `(.L_x_179) ;  /* 0xffffff6c00807947 */ /* 0x000fea000383ffff */
.L_x_61:
[----:B------:R-:W-:-:S07]  /*c180*/  MOV R0, UR5 ;  /* 0x0000000500007c02 */ /* 0x000fce0008000f00 */
.L_x_180:
[----:B-1----:R1:W2:Y:S02]  /*c190*/  SYNCS.PHASECHK.TRANS64.TRYWAIT P0, [R0+URZ+0x110], R3 ;  /* 0x00011003000075a7 */ /* 0x0022a400080011ff */
[----:B--2---:R-:W-:Y:S05]  /*c1a0*/  @!P0 NANOSLEEP.SYNCS 0x989680 ;  /* 0x009896800000895d */ /* 0x004fea0003900000 */
[----:B------:R-:W2:Y:S02]  /*c1b0*/  @!P0 SYNCS.PHASECHK.TRANS64 P0, [R0+URZ+0x110], R3 ;  /* 0x00011003000085a7 */ /* 0x000ea400080010ff */
[----:B--2---:R-:W-:Y:S05]  /*c1c0*/  @!P0 BRA `(.L_x_180) ;  /* 0xfffffffc00f08947 */ /* 0x004fea000383ffff */
[----:B------:R-:W-:Y:S05]  /*c1d0*/  BRA `(.L_x_60) ;  /* 0xffffff6c00d47947 */ /* 0x000fea000383ffff */
.L_x_70:
[----:B-1----:R-:W-:-:S04]  /*c1e0*/  MOV R4, UR6 ;  /* 0x0000000600047c02 */ /* 0x002fc80008000f00 */
[----:B------:R1:W2:Y:S03]  /*c1f0*/  SYNCS.PHASECHK.TRANS64.TRYWAIT P0, [R4+URZ+0x8], R5 ;  /* 0x00000805040075a7 */ /* 0x0002a600080011ff */
[----:B--2---:R-:W-:Y:S05]  /*c200*/  @!P0 NANOSLEEP.SYNCS 0x989680 ;  /* 0x009896800000895d */ /* 0x004fea0003900000 */
[----:B------:R-:W2:Y:S02]  /*c210*/  @!P0 SYNCS.PHASECHK.TRANS64 P0, [R4+URZ+0x8], R5 ;  /* 0x00000805040085a7 */ /* 0x000ea400080010ff */
[----:B--2---:R-:W-:Y:S05]  /*c220*/  @!P0 BRA `(.L_x_70) ;  /* 0xfffffffc00ec8947 */ /* 0x004fea000383ffff */
[----:B------:R-:W-:Y:S05]  /*c230*/  BRA `(.L_x_69) ;  /* 0xffffff7000887947 */ /* 0x000fea000383ffff */
.L_x_72:
[----:B------:R-:W-:Y:S01]  /*c240*/  BSSY B0, `(.L_x_181) ;  /* 0x0000006000007945 */ /* 0x000fe20003800000 */
[----:B------:R-:W-:-:S07]  /*c250*/  MOV R15, 0xffffffff ;  /* 0xffffffff000f7802 */ /* 0x000fce0000000f00 */
[----:B-1---5:R-:W-:Y:S05]  /*c260*/  WARPSYNC.COLLECTIVE R15, `(.L_x_182) ;  /* 0x000000000f0c7348 */ /* 0x022fea0003c00000 */
[----:B------:R-:W-:Y:S02]  /*c270*/  ELECT P6, UR79, PT ;  /* 0x00000000004f782f */ /* 0x000fe400038c0000 */
[----:B------:R-:W-:Y:S01]  /*c280*/  MOV R14, UR79 ;  /* 0x0000004f000e7c02 */ /* 0x000fe20008000f00 */
[----:B-1---5:R-:W-:Y:S10]  /*c290*/  ENDCOLLECTIVE ;  /* 0x000000000000791b */ /* 0x022ff40003800000 */
.L_x_182:
[----:B------:R-:W-:Y:S05]  /*c2a0*/  BSYNC B0 ;  /* 0x0000000000007941 */ /* 0x000fea0003800000 */
.L_x_181:
[----:B------:R-:W-:Y:S05]  /*c2b0*/  BRA `(.L_x_183) ;  /* 0xffffff7000b87947 */ /* 0x000fea000383ffff */
.L_x_74:
[----:B-1----:R-:W-:-:S04]  /*c2c0*/  MOV R2, UR6 ;  /* 0x0000000600027c02 */ /* 0x002fc80008000f00 */
[----:B------:R1:W2:Y:S03]  /*c2d0*/  SYNCS.PHASECHK.TRANS64.TRYWAIT P0, [R2+URZ+0x8], R3 ;  /* 0x00000803020075a7 */ /* 0x0002a600080011ff */
[----:B--2---:R-:W-:Y:S05]  /*c2e0*/  @!P0 NANOSLEEP.SYNCS 0x989680 ;  /* 0x009896800000895d */ /* 0x004fea0003900000 */
[----:B------:R-:W2:Y:S02]  /*c2f0*/  @!P0 SYNCS.PHASECHK.TRANS64 P0, [R2+URZ+0x8], R3 ;  /* 0x00000803020085a7 */ /* 0x000ea400080010ff */
[----:B--2---:R-:W-:Y:S05]  /*c300*/  @!P0 BRA `(.L_x_74) ;  /* 0xfffffffc00ec8947 */ /* 0x004fea000383ffff */
[----:B------:R-:W-:Y:S05]  /*c310*/  BRA `(.L_x_73) ;  /* 0xffffff7000bc7947 */ /* 0x000fea000383ffff */
.L_x_75:
[----:B-1----:R1:W2:Y:S02]  /*c320*/  SYNCS.PHASECHK.TRANS64.TRYWAIT P0, [R0+URZ+0x100], R5 ;  /* 0x00010005000075a7 */ /* 0x0022a400080011ff */
[----:B--2---:R-:W-:Y:S05]  /*c330*/  @!P0 NANOSLEEP.SYNCS 0x989680 ;  /* 0x009896800000895d */ /* 0x004fea0003900000 */
[----:B------:R-:W2:Y:S02]  /*c340*/  @!P0 SYNCS.PHASECHK.TRANS64 P0, [R0+URZ+0x100], R5 ;  /* 0x00010005000085a7 */ /* 0x000ea400080010ff */
[----:B--2---:R-:W-:Y:S05]  /*c350*/  @!P0 BRA `(.L_x_75) ;  /* 0xfffffffc00f08947 */ /* 0x004fea000383ffff */
[----:B------:R-:W-:Y:S05]  /*c360*/  BRA `(.L_x_184) ;  /* 0xffffff7400987947 */ /* 0x000fea000383ffff */
.L_x_77:
[----:B------:R-:W-:-:S07]  /*c370*/  MOV R0, UR10 ;  /* 0x0000000a00007c02 */ /* 0x000fce0008000f00 */
.L_x_185:
[----:B-1----:R1:W2:Y:S02]  /*c380*/  SYNCS.PHASECHK.TRANS64.TRYWAIT P0, [R0+URZ+0x130], R5 ;  /* 0x00013005000075a7 */ /* 0x0022a400080011ff */
[----:B--2---:R-:W-:Y:S05]  /*c390*/  @!P0 NANOSLEEP.SYNCS 0x989680 ;  /* 0x009896800000895d */ /* 0x004fea0003900000 */
[----:B------:R-:W2:Y:S02]  /*c3a0*/  @!P0 SYNCS.PHASECHK.TRANS64 P0, [R0+URZ+0x130], R5 ;  /* 0x00013005000085a7 */ /* 0x000ea400080010ff */
[----:B--2---:R-:W-:Y:S05]  /*c3b0*/  @!P0 BRA `(.L_x_185) ;  /* 0xfffffffc00f08947 */ /* 0x004fea000383ffff */
[----:B------:R-:W-:Y:S05]  /*c3c0*/  BRA `(.L_x_186) ;  /* 0xffffff7400e47947 */ /* 0x000fea000383ffff */
.L_x_80:
[----:B------:R-:W-:Y:S07]  /*c3d0*/  MOV R0, UR9 ;  /* 0x0000000900007c02 */ /* 0x000fee0008000f00 */
.L_x_187:
[----:B-1----:R1:W2:Y:S02]  /*c3e0*/  SYNCS.PHASECHK.TRANS64.TRYWAIT P0, [R0+URZ], R5 ;  /* 0x00000005000075a7 */ /* 0x0022a400080011ff */
[----:B--2---:R-:W-:Y:S05]  /*c3f0*/  @!P0 NANOSLEEP.SYNCS 0x989680 ;  /* 0x009896800000895d */ /* 0x004fea0003900000 */
[----:B------:R-:W2:Y:S02]  /*c400*/  @!P0 SYNCS.PHASECHK.TRANS64 P0, [R0+URZ], R5 ;  /* 0x00000005000085a7 */ /* 0x000ea400080010ff */
[----:B--2---:R-:W-:Y:S05]  /*c410*/  @!P0 BRA `(.L_x_187) ;  /* 0xfffffffc00f08947 */ /* 0x004fea000383ffff */
[----:B------:R-:W-:Y:S05]  /*c420*/  BRA `(.L_x_79) ;  /* 0xffffff7400f87947 */ /* 0x000fea000383ffff */
.L_x_84:
[----:B-1----:R-:W-:-:S07]  /*c430*/  MOV R0, UR5 ;  /* 0x0000000500007c02 */ /* 0x002fce0008000f00 */
.L_x_188:
[----:B-1----:R1:W2:Y:S02]  /*c440*/  SYNCS.PHASECHK.TRANS64.TRYWAIT P0, [R0+URZ], R3 ;  /* 0x00000003000075a7 */ /* 0x0022a400080011ff */
[----:B--2---:R-:W-:Y:S05]  /*c450*/  @!P0 NANOSLEEP.SYNCS 0x989680 ;  /* 0x009896800000895d */ /* 0x004fea0003900000 */
[----:B------:R-:W2:Y:S02]  /*c460*/  @!P0 SYNCS.PHASECHK.TRANS64 P0, [R0+URZ], R3 ;  /* 0x00000003000085a7 */ /* 0x000ea400080010ff */
[----:B--2---:R-:W-:Y:S05]  /*c470*/  @!P0 BRA `(.L_x_188) ;  /* 0xfffffffc00f08947 */ /* 0x004fea000383ffff */
[----:B------:R-:W-:Y:S05]  /*c480*/  BRA `(.L_x_189) ;  /* 0xffffff7800c47947 */ /* 0x000fea000383ffff */
.L_x_87:
[----:B------:R-:W-:-:S07]  /*c490*/  MOV R0, UR8 ;  /* 0x0000000800007c02 */ /* 0x000fce0008000f00 */
.L_x_190:
[----:B-1----:R1:W2:Y:S02]  /*c4a0*/  SYNCS.PHASECHK.TRANS64.TRYWAIT P1, [R0+URZ+0x160], R3 ;  /* 0x00016003000075a7 */ /* 0x0022a400080211ff */
[----:B--2---:R-:W-:Y:S05]  /*c4b0*/  @!P1 NANOSLEEP.SYNCS 0x989680 ;  /* 0x009896800000995d */ /* 0x004fea0003900000 */
[----:B------:R-:W2:Y:S02]  /*c4c0*/  @!P1 SYNCS.PHASECHK.TRANS64 P1, [R0+URZ+0x160], R3 ;  /* 0x00016003000095a7 */ /* 0x000ea400080210ff */
[----:B--2---:R-:W-:Y:S05]  /*c4d0*/  @!P1 BRA `(.L_x_190) ;  /* 0xfffffffc00f09947 */ /* 0x004fea000383ffff */
[----:B------:R-:W-:Y:S05]  /*c4e0*/  BRA `(.L_x_191) ;  /* 0xffffff7c00107947 */ /* 0x000fea000383ffff */
.L_x_92:
[----:B--2---:R2:W4:Y:S02]  /*c4f0*/  SYNCS.PHASECHK.TRANS64.TRYWAIT P0, [R0+URZ+0x100], R3 ;  /* 0x00010003000075a7 */ /* 0x00452400080011ff */
[----:B----4-:R-:W-:Y:S05]  /*c500*/  @!P0 NANOSLEEP.SYNCS 0x989680 ;  /* 0x009896800000895d */ /* 0x010fea0003900000 */
[----:B------:R-:W4:Y:S02]  /*c510*/  @!P0 SYNCS.PHASECHK.TRANS64 P0, [R0+URZ+0x100], R3 ;  /* 0x00010003000085a7 */ /* 0x000f2400080010ff */
[----:B----4-:R-:W-:Y:S05]  /*c520*/  @!P0 BRA `(.L_x_92) ;  /* 0xfffffffc00f08947 */ /* 0x010fea000383ffff */
[----:B------:R-:W-:Y:S05]  /*c530*/  BRA `(.L_x_192) ;  /* 0xffffff8000247947 */ /* 0x000fea000383ffff */
.L_x_95:
[----:B------:R-:W-:Y:S07]  /*c540*/  MOV R0, UR7 ;  /* 0x0000000700007c02 */ /* 0x000fee0008000f00 */
.L_x_193:
[----:B--2---:R2:W4:Y:S02]  /*c550*/  SYNCS.PHASECHK.TRANS64.TRYWAIT P0, [R0+URZ+0xf8], R3 ;  /* 0x0000f803000075a7 */ /* 0x00452400080011ff */
[----:B----4-:R-:W-:Y:S05]  /*c560*/  @!P0 NANOSLEEP.SYNCS 0x989680 ;  /* 0x009896800000895d */ /* 0x010fea0003900000 */
[----:B------:R-:W4:Y:S02]  /*c570*/  @!P0 SYNCS.PHASECHK.TRANS64 P0, [R0+URZ+0xf8], R3 ;  /* 0x0000f803000085a7 */ /* 0x000f2400080010ff */
[----:B----4-:R-:W-:Y:S05]  /*c580*/  @!P0 BRA `(.L_x_193) ;  /* 0xfffffffc00f08947 */ /* 0x010fea000383ffff */
[----:B------:R-:W-:Y:S05]  /*c590*/  BRA `(.L_x_94) ;  /* 0xffffff8400047947 */ /* 0x000fea000383ffff */
.L_x_98:
[----:B------:R-:W-:Y:S07]  /*c5a0*/  MOV R3, UR7 ;  /* 0x0000000700037c02 */ /* 0x000fee0008000f00 */
.L_x_194:
[----:B-1----:R1:W2:Y:S02]  /*c5b0*/  SYNCS.PHASECHK.TRANS64.TRYWAIT P0, [R3+URZ+0xd0], R12 ;  /* 0x0000d00c030075a7 */ /* 0x0022a400080011ff */
[----:B--2---:R-:W-:Y:S05]  /*c5c0*/  @!P0 NANOSLEEP.SYNCS 0x989680 ;  /* 0x009896800000895d */ /* 0x004fea0003900000 */
[----:B------:R-:W2:Y:S02]  /*c5d0*/  @!P0 SYNCS.PHASECHK.TRANS64 P0, [R3+URZ+0xd0], R12 ;  /* 0x0000d00c030085a7 */ /* 0x000ea400080010ff */
[----:B--2---:R-:W-:Y:S05]  /*c5e0*/  @!P0 BRA `(.L_x_194) ;  /* 0xfffffffc00f08947 */ /* 0x004fea000383ffff */
[----:B------:R-:W-:Y:S05]  /*c5f0*/  BRA `(.L_x_195) ;  /* 0xffffff84007c7947 */ /* 0x000fea000383ffff */
.L_x_99:
[----:B-1----:R-:W-:Y:S07]  /*c600*/  MOV R3, UR7 ;  /* 0x0000000700037c02 */ /* 0x002fee0008000f00 */
.L_x_196:
[----:B-1----:R1:W2:Y:S02]  /*c610*/  SYNCS.PHASECHK.TRANS64.TRYWAIT P0, [R3+URZ+0xd8], R12 ;  /* 0x0000d80c030075a7 */ /* 0x0022a400080011ff */
[----:B--2---:R-:W-:Y:S05]  /*c620*/  @!P0 NANOSLEEP.SYNCS 0x989680 ;  /* 0x009896800000895d */ /* 0x004fea0003900000 */
[----:B------:R-:W2:Y:S02]  /*c630*/  @!P0 SYNCS.PHASECHK.TRANS64 P0, [R3+URZ+0xd8], R12 ;  /* 0x0000d80c030085a7 */ /* 0x000ea400080010ff */
[----:B--2---:R-:W-:Y:S05]  /*c640*/  @!P0 BRA `(.L_x_196) ;  /* 0xfffffffc00f08947 */ /* 0x004fea000383ffff */
[----:B------:R-:W-:Y:S05]  /*c650*/  BRA `(.L_x_197) ;  /* 0xffffff8400b87947 */ /* 0x000fea000383ffff */
.L_x_100:
[----:B-1----:R-:W-:Y:S07]  /*c660*/  MOV R3, UR7 ;  /* 0x0000000700037c02 */ /* 0x002fee0008000f00 */
.L_x_198:
[----:B-1----:R1:W2:Y:S02]  /*c670*/  SYNCS.PHASECHK.TRANS64.TRYWAIT P0, [R3+URZ+0xe0], R12 ;  /* 0x0000e00c030075a7 */ /* 0x0022a400080011ff */
[----:B--2---:R-:W-:Y:S05]  /*c680*/  @!P0 NANOSLEEP.SYNCS 0x989680 ;  /* 0x009896800000895d */ /* 0x004fea0003900000 */
[----:B------:R-:W2:Y:S02]  /*c690*/  @!P0 SYNCS.PHASECHK.TRANS64 P0, [R3+URZ+0xe0], R12 ;  /* 0x0000e00c030085a7 */ /* 0x000ea400080010ff */
[----:B--2---:R-:W-:Y:S05]  /*c6a0*/  @!P0 BRA `(.L_x_198) ;  /* 0xfffffffc00f08947 */ /* 0x004fea000383ffff */
[----:B------:R-:W-:Y:S05]  /*c6b0*/  BRA `(.L_x_199) ;  /* 0xffffff8800007947 */ /* 0x000fea000383ffff */
.L_x_101:
[----:B------:R-:W-:Y:S07]  /*c6c0*/  MOV R3, UR7 ;  /* 0x0000000700037c02 */ /* 0x000fee0008000f00 */
.L_x_200:
[----:B-1----:R1:W2:Y:S02]  /*c6d0*/  SYNCS.PHASECHK.TRANS64.TRYWAIT P0, [R3+URZ+0xe8], R12 ;  /* 0x0000e80c030075a7 */ /* 0x0022a400080011ff */
[----:B--2---:R-:W-:Y:S05]  /*c6e0*/  @!P0 NANOSLEEP.SYNCS 0x989680 ;  /* 0x009896800000895d */ /* 0x004fea0003900000 */
[----:B------:R-:W2:Y:S02]  /*c6f0*/  @!P0 SYNCS.PHASECHK.TRANS64 P0, [R3+URZ+0xe8], R12 ;  /* 0x0000e80c030085a7 */ /* 0x000ea400080010ff */
[----:B--2---:R-:W-:Y:S05]  /*c700*/  @!P0 BRA `(.L_x_200) ;  /* 0xfffffffc00f08947 */ /* 0x004fea000383ffff */
[----:B------:R-:W-:Y:S05]  /*c710*/  BRA `(.L_x_201) ;  /* 0xffffff8800887947 */ /* 0x000fea000383ffff */
.L_x_103:
[----:B------:R-:W-:-:S07]  /*c720*/  MOV R0, UR7 ;  /* 0x0000000700007c02 */ /* 0x000fce0008000f00 */
.L_x_202:
[----:B-1----:R1:W4:Y:S02]  /*c730*/  SYNCS.PHASECHK.TRANS64.TRYWAIT P0, [R0+URZ+0xd0], R3 ;  /* 0x0000d003000075a7 */ /* 0x00232400080011ff */
[----:B----4-:R-:W-:Y:S05]  /*c740*/  @!P0 NANOSLEEP.SYNCS 0x989680 ;  /* 0x009896800000895d */ /* 0x010fea0003900000 */
[----:B------:R-:W4:Y:S02]  /*c750*/  @!P0 SYNCS.PHASECHK.TRANS64 P0, [R0+URZ+0xd0], R3 ;  /* 0x0000d003000085a7 */ /* 0x000f2400080010ff */
[----:B----4-:R-:W-:Y:S05]  /*c760*/  @!P0 BRA `(.L_x_202) ;  /* 0xfffffffc00f08947 */ /* 0x010fea000383ffff */
[----:B------:R-:W-:Y:S05]  /*c770*/  BRA `(.L_x_203) ;  /* 0xffffff8800f87947 */ /* 0x000fea000383ffff */
.L_x_104:
[----:B-1----:R-:W-:-:S07]  /*c780*/  MOV R0, UR7 ;  /* 0x0000000700007c02 */ /* 0x002fce0008000f00 */
.L_x_204:
[----:B-1----:R1:W4:Y:S02]  /*c790*/  SYNCS.PHASECHK.TRANS64.TRYWAIT P0, [R0+URZ+0xd8], R3 ;  /* 0x0000d803000075a7 */ /* 0x00232400080011ff */
[----:B----4-:R-:W-:Y:S05]  /*c7a0*/  @!P0 NANOSLEEP.SYNCS 0x989680 ;  /* 0x009896800000895d */ /* 0x010fea0003900000 */
[----:B------:R-:W4:Y:S02]  /*c7b0*/  @!P0 SYNCS.PHASECHK.TRANS64 P0, [R0+URZ+0xd8], R3 ;  /* 0x0000d803000085a7 */ /* 0x000f2400080010ff */
[----:B----4-:R-:W-:Y:S05]  /*c7c0*/  @!P0 BRA `(.L_x_204) ;  /* 0xfffffffc00f08947 */ /* 0x010fea000383ffff */
[----:B------:R-:W-:Y:S05]  /*c7d0*/  BRA `(.L_x_205) ;  /* 0xffffff8800e87947 */ /* 0x000fea000383ffff */
.L_x_105:
[----:B-1----:R-:W-:-:S07]  /*c7e0*/  MOV R0, UR7 ;  /* 0x0000000700007c02 */ /* 0x002fce0008000f00 */
.L_x_206:
[----:B-1----:R1:W4:Y:S02]  /*c7f0*/  SYNCS.PHASECHK.TRANS64.TRYWAIT P0, [R0+URZ+0xe0], R3 ;  /* 0x0000e003000075a7 */ /* 0x00232400080011ff */
[----:B----4-:R-:W-:Y:S05]  /*c800*/  @!P0 NANOSLEEP.SYNCS 0x989680 ;  /* 0x009896800000895d */ /* 0x010fea0003900000 */
[----:B------:R-:W4:Y:S02]  /*c810*/  @!P0 SYNCS.PHASECHK.TRANS64 P0, [R0+URZ+0xe0], R3 ;  /* 0x0000e003000085a7 */ /* 0x000f2400080010ff */
[----:B----4-:R-:W-:Y:S05]  /*c820*/  @!P0 BRA `(.L_x_206) ;  /* 0xfffffffc00f08947 */ /* 0x010fea000383ffff */
[----:B------:R-:W-:Y:S05]  /*c830*/  BRA `(.L_x_207) ;  /* 0xffffff8800d87947 */ /* 0x000fea000383ffff */
.L_x_107:
[----:B--2---:R2:W3:Y:S02]  /*c840*/  SYNCS.PHASECHK.TRANS64.TRYWAIT P0, [R0+URZ+0x100], R3 ;  /* 0x00010003000075a7 */ /* 0x0044e400080011ff */
[----:B---3--:R-:W-:Y:S05]  /*c850*/  @!P0 NANOSLEEP.SYNCS 0x989680 ;  /* 0x009896800000895d */ /* 0x008fea0003900000 */
[----:B------:R-:W3:Y:S02]  /*c860*/  @!P0 SYNCS.PHASECHK.TRANS64 P0, [R0+URZ+0x100], R3 ;  /* 0x00010003000085a7 */ /* 0x000ee400080010ff */
[----:B---3--:R-:W-:Y:S05]  /*c870*/  @!P0 BRA `(.L_x_107) ;  /* 0xfffffffc00f08947 */ /* 0x008fea000383ffff */
[----:B------:R-:W-:Y:S05]  /*c880*/  BRA `(.L_x_208) ;  /* 0xffffff8c00a07947 */ /* 0x000fea000383ffff */
.L_x_118:
[----:B-1----:R1:W3:Y:S02]  /*c890*/  SYNCS.PHASECHK.TRANS64.TRYWAIT P1, [R3+URZ+0xb0], R0 ;  /* 0x0000b000030075a7 */ /* 0x0022e400080211ff */
[----:B---3--:R-:W-:Y:S05]  /*c8a0*/  @!P1 NANOSLEEP.SYNCS 0x989680 ;  /* 0x009896800000995d */ /* 0x008fea0003900000 */
[----:B------:R-:W3:Y:S02]  /*c8b0*/  @!P1 SYNCS.PHASECHK.TRANS64 P1, [R3+URZ+0xb0], R0 ;  /* 0x0000b000030095a7 */ /* 0x000ee400080210ff */
[----:B---3--:R-:W-:Y:S05]  /*c8c0*/  @!P1 BRA `(.L_x_118) ;  /* 0xfffffffc00f09947 */ /* 0x008fea000383ffff */
[----:B------:R-:W-:Y:S05]  /*c8d0*/  BRA `(.L_x_117) ;  /* 0xffffff9800c47947 */ /* 0x000fea000383ffff */
.L_x_120:
[----:B-1----:R1:W4:Y:S02]  /*c8e0*/  SYNCS.PHASECHK.TRANS64.TRYWAIT P0, [R191+URZ+0x120], R2 ;  /* 0x00012002bf0075a7 */ /* 0x00232400080011ff */
[----:B----4-:R-:W-:Y:S05]  /*c8f0*/  @!P0 NANOSLEEP.SYNCS 0x989680 ;  /* 0x009896800000895d */ /* 0x010fea0003900000 */
[----:B------:R-:W4:Y:S02]  /*c900*/  @!P0 SYNCS.PHASECHK.TRANS64 P0, [R191+URZ+0x120], R2 ;  /* 0x00012002bf0085a7 */ /* 0x000f2400080010ff */
[----:B----4-:R-:W-:Y:S05]  /*c910*/  @!P0 BRA `(.L_x_120) ;  /* 0xfffffffc00f08947 */ /* 0x010fea000383ffff */
[----:B------:R-:W-:Y:S05]  /*c920*/  BRA `(.L_x_119) ;  /* 0xffffff9c00207947 */ /* 0x000fea000383ffff */
.L_x_129:
[----:B--2---:R2:W3:Y:S02]  /*c930*/  SYNCS.PHASECHK.TRANS64.TRYWAIT P0, [R206+URZ+0xb0], R3 ;  /* 0x0000b003ce0075a7 */ /* 0x0044e400080011ff */
[----:B---3--:R-:W-:Y:S05]  /*c940*/  @!P0 NANOSLEEP.SYNCS 0x989680 ;  /* 0x009896800000895d */ /* 0x008fea0003900000 */
[----:B------:R-:W3:Y:S02]  /*c950*/  @!P0 SYNCS.PHASECHK.TRANS64 P0, [R206+URZ+0xb0], R3 ;  /* 0x0000b003ce0085a7 */ /* 0x000ee400080010ff */
[----:B---3--:R-:W-:Y:S05]  /*c960*/  @!P0 BRA `(.L_x_129) ;  /* 0xfffffffc00f08947 */ /* 0x008fea000383ffff */
[----:B------:R-:W-:Y:S05]  /*c970*/  BRA `(.L_x_128) ;  /* 0xffffffb0002c7947 */ /* 0x000fea000383ffff */
.L_x_138:
[----:B--2---:R2:W3:Y:S02]  /*c980*/  SYNCS.PHASECHK.TRANS64.TRYWAIT P0, [R0+URZ+0xb0], R7 ;  /* 0x0000b007000075a7 */ /* 0x0044e400080011ff */
[----:B---3--:R-:W-:Y:S05]  /*c990*/  @!P0 NANOSLEEP.SYNCS 0x989680 ;  /* 0x009896800000895d */ /* 0x008fea0003900000 */
[----:B------:R-:W3:Y:S02]  /*c9a0*/  @!P0 SYNCS.PHASECHK.TRANS64 P0, [R0+URZ+0xb0], R7 ;  /* 0x0000b007000085a7 */ /* 0x000ee400080010ff */
[----:B---3--:R-:W-:Y:S05]  /*c9b0*/  @!P0 BRA `(.L_x_138) ;  /* 0xfffffffc00f08947 */ /* 0x008fea000383ffff */
[----:B------:R-:W-:Y:S05]  /*c9c0*/  BRA `(.L_x_137) ;  /* 0xffffffc400847947 */ /* 0x000fea000383ffff */
.L_x_147:
[----:B--2---:R2:W3:Y:S02]  /*c9d0*/  SYNCS.PHASECHK.TRANS64.TRYWAIT P0, [R0+URZ+0xb0], R3 ;  /* 0x0000b003000075a7 */ /* 0x0044e400080011ff */
[----:B---3--:R-:W-:Y:S05]  /*c9e0*/  @!P0 NANOSLEEP.SYNCS 0x989680 ;  /* 0x009896800000895d */ /* 0x008fea0003900000 */
[----:B------:R-:W3:Y:S02]  /*c9f0*/  @!P0 SYNCS.PHASECHK.TRANS64 P0, [R0+URZ+0xb0], R3 ;  /* 0x0000b003000085a7 */ /* 0x000ee400080010ff */
[----:B---3--:R-:W-:Y:S05]  /*ca00*/  @!P0 BRA `(.L_x_147) ;  /* 0xfffffffc00f08947 */ /* 0x008fea000383ffff */
[----:B------:R-:W-:Y:S05]  /*ca10*/  BRA `(.L_x_146) ;  /* 0xffffffd800e87947 */ /* 0x000fea000383ffff */
        .weak           $__internal_0_$__cuda_sm10x_tcgen05_guardrail_trap_col_being_dealloced_not_returned_by_alloc
        .type           $__internal_0_$__cuda_sm10x_tcgen05_guardrail_trap_col_being_dealloced_not_returned_by_alloc,@function
        .size           $__internal_0_$__cuda_sm10x_tcgen05_guardrail_trap_col_being_dealloced_not_returned_by_alloc,($__internal_1_$__cuda_sm10x_tcgen05_guardrail_trap_phase_invalid_during_alloc - $__internal_0_$__cuda_sm10x_tcgen05_guardrail_trap_col_being_dealloced_not_returned_by_alloc)
$__internal_0_$__cuda_sm10x_tcgen05_guardrail_trap_col_being_dealloced_not_returned_by_alloc:
[----:B------:R-:W-:Y:S05]  /*ca20*/  BPT.TRAP 0x1 ;  /* 0x000000040000795c */ /* 0x000fea0000300000 */
[----:B------:R-:W-:-:S04]  /*ca30*/  HFMA2 R3, -RZ, RZ, 0, 0 ;  /* 0x00000000ff037431 */ /* 0x000fc800000001ff */
[----:B------:R-:W-:Y:S05]  /*ca40*/  RET.REL.NODEC R2 `(_ZN7cutlass13device_kernelINS_4gemm6kernel13GemmUniversalIN4cute5tupleIJiiiiEEENS1_10collective13CollectiveMmaINS1_35MainloopSm100TmaUmmaWarpSpecializedILi11ELi2ELi2ENS5_IJNS4_1CILi2EEENSA_ILi1EEESC_EEEEENS5_IJNSA_ILi256EEESF_NSA_ILi64EEEEEENS_12float_e4m3_tENS5_IJlSC_lEEESI_SJ_NS4_8TiledMMAINS4_8MMA_AtomIJNS4_10MMA_TraitsINS4_25SM100_MMA_F8F6F4_2x1SM_SSEJSI_SI_fSF_SF_NS4_17integral_constantINS4_4UMMA5MajorELSQ_0EEESR_NSO_INSP_7ScaleInELSS_0EEEST_EEEEEENS4_6LayoutINS5_IJSC_SC_SC_EEENS5_IJNSA_ILi0EEESY_SY_EEEEENS5_IJNS4_10UnderscoreES11_S11_EEEEENS4_18SM100_TMA_2SM_LOADENS4_14ComposedLayoutINS4_7SwizzleILi2ELi4ELi3EEENS4_18smem_ptr_flag_bitsILi8EEENSW_INS5_IJNSA_ILi8EEESG_EEENS5_IJSG_SC_EEEEEEEvNS4_8identityES14_S1E_vS1F_EENS_8epilogue10collective18CollectiveEpilogueINS1H_23Sm100TmaWarpSpecializedILi4ELi2ELi64ELb0ELb0EEEJNS5_IJNSA_ILi128EEESF_SG_EEENS5_IJNSW_IS1M_SC_EENSW_ISG_SC_EEEEESI_SJ_SI_SJ_NS1H_6fusion15FusionCallbacksIS1L_NS1R_17LinearCombinationISI_fSI_fLNS_15FloatRoundStyleE2EEES1N_S1Q_JEEENS4_5SM1004TMEM4LOAD26SM100_TMEM_LOAD_32dp32b64xENS4_13SM90_TMA_LOADES1E_NS4_39AutoVectorizingCopyWithAssumedAlignmentILi128EEENS4_14SM90_TMA_STOREES1E_S23_S23_EEEvvEEEEvNT_6ParamsE) ;  /* 0xffffff34026c7950 */ /* 0x000fea0003c3ffff */
        .weak           $__internal_1_$__cuda_sm10x_tcgen05_guardrail_trap_phase_invalid_during_alloc
        .type           $__internal_1_$__cuda_sm10x_tcgen05_guardrail_trap_phase_invalid_during_alloc,@function
        .size           $__internal_1_$__cuda_sm10x_tcgen05_guardrail_trap_phase_invalid_during_alloc,($__internal_2_$__cuda_sm10x_tcgen05_guardrail_trap_unallocated_columns_being_dealloced - $__internal_1_$__cuda_sm10x_tcgen05_guardrail_trap_phase_invalid_during_alloc)
$__internal_1_$__cuda_sm10x_tcgen05_guardrail_trap_phase_invalid_during_alloc:
[----:B------:R-:W-:Y:S05]  /*ca50*/  BPT.TRAP 0x1 ;  /* 0x000000040000795c */ /* 0x000fea0000300000 */
[----:B------:R-:W-:-:S04]  /*ca60*/  MOV R3, 0x0 ;  /* 0x0000000000037802 */ /* 0x000fc80000000f00 */
[----:B------:R-:W-:Y:S05]  /*ca70*/  RET.REL.NODEC R2 `(_ZN7cutlass13device_kernelINS_4gemm6kernel13GemmUniversalIN4cute5tupleIJiiiiEEENS1_10collective13CollectiveMmaINS1_35MainloopSm100TmaUmmaWarpSpecializedILi11ELi2ELi2ENS5_IJNS4_1CILi2EEENSA_ILi1EEESC_EEEEENS5_IJNSA_ILi256EEESF_NSA_ILi64EEEEEENS_12float_e4m3_tENS5_IJlSC_lEEESI_SJ_NS4_8TiledMMAINS4_8MMA_AtomIJNS4_10MMA_TraitsINS4_25SM100_MMA_F8F6F4_2x1SM_SSEJSI_SI_fSF_SF_NS4_17integral_constantINS4_4UMMA5MajorELSQ_0EEESR_NSO_INSP_7ScaleInELSS_0EEEST_EEEEEENS4_6LayoutINS5_IJSC_SC_SC_EEENS5_IJNSA_ILi0EEESY_SY_EEEEENS5_IJNS4_10UnderscoreES11_S11_EEEEENS4_18SM100_TMA_2SM_LOADENS4_14ComposedLayoutINS4_7SwizzleILi2ELi4ELi3EEENS4_18smem_ptr_flag_bitsILi8EEENSW_INS5_IJNSA_ILi8EEESG_EEENS5_IJSG_SC_EEEEEEEvNS4_8identityES14_S1E_vS1F_EENS_8epilogue10collective18CollectiveEpilogueINS1H_23Sm100TmaWarpSpecializedILi4ELi2ELi64ELb0ELb0EEEJNS5_IJNSA_ILi128EEESF_SG_EEENS5_IJNSW_IS1M_SC_EENSW_ISG_SC_EEEEESI_SJ_SI_SJ_NS1H_6fusion15FusionCallbacksIS1L_NS1R_17LinearCombinationISI_fSI_fLNS_15FloatRoundStyleE2EEES1N_S1Q_JEEENS4_5SM1004TMEM4LOAD26SM100_TMEM_LOAD_32dp32b64xENS4_13SM90_TMA_LOADES1E_NS4_39AutoVectorizingCopyWithAssumedAlignmentILi128EEENS4_14SM90_TMA_STOREES1E_S23_S23_EEEvvEEEEvNT_6ParamsE) ;  /* 0xffffff3402607950 */ /* 0x000fea0003c3ffff */
        .weak           $__internal_2_$__cuda_sm10x_tcgen05_guardrail_trap_unallocated_columns_being_dealloced
        .type           $__internal_2_$__cuda_sm10x_tcgen05_guardrail_trap_unallocated_columns_being_dealloced,@function
        .size           $__internal_2_$__cuda_sm10x_tcgen05_guardrail_trap_unallocated_columns_being_dealloced,(.L_x_210 - $__internal_2_$__cuda_sm10x_tcgen05_guardrail_trap_unallocated_columns_being_dealloced)
$__internal_2_$__cuda_sm10x_tcgen05_guardrail_trap_unallocated_columns_being_dealloced:
[----:B------:R-:W-:Y:S05]  /*ca80*/  BPT.TRAP 0x1 ;  /* 0x000000040000795c */ /* 0x000fea0000300000 */
[----:B------:R-:W-:-:S04]  /*ca90*/  HFMA2 R3, -RZ, RZ, 0, 0 ;  /* 0x00000000ff037431 */ /* 0x000fc800000001ff */
[----:B------:R-:W-:Y:S05]  /*caa0*/  RET.REL.NODEC R2 `(_ZN7cutlass13device_kernelINS_4gemm6kernel13GemmUniversalIN4cute5tupleIJiiiiEEENS1_10collective13CollectiveMmaINS1_35MainloopSm100TmaUmmaWarpSpecializedILi11ELi2ELi2ENS5_IJNS4_1CILi2EEENSA_ILi1EEESC_EEEEENS5_IJNSA_ILi256EEESF_NSA_ILi64EEEEEENS_12float_e4m3_tENS5_IJlSC_lEEESI_SJ_NS4_8TiledMMAINS4_8MMA_AtomIJNS4_10MMA_TraitsINS4_25SM100_MMA_F8F6F4_2x1SM_SSEJSI_SI_fSF_SF_NS4_17integral_constantINS4_4UMMA5MajorELSQ_0EEESR_NSO_INSP_7ScaleInELSS_0EEEST_EEEEEENS4_6LayoutINS5_IJSC_SC_SC_EEENS5_IJNSA_ILi0EEESY_SY_EEEEENS5_IJNS4_10UnderscoreES11_S11_EEEEENS4_18SM100_TMA_2SM_LOADENS4_14ComposedLayoutINS4_7SwizzleILi2ELi4ELi3EEENS4_18smem_ptr_flag_bitsILi8EEENSW_INS5_IJNSA_ILi8EEESG_EEENS5_IJSG_SC_EEEEEEEvNS4_8identityES14_S1E_vS1F_EENS_8epilogue10collective18CollectiveEpilogueINS1H_23Sm100TmaWarpSpecializedILi4ELi2ELi64ELb0ELb0EEEJNS5_IJNSA_ILi128EEESF_SG_EEENS5_IJNSW_IS1M_SC_EENSW_ISG_SC_EEEEESI_SJ_SI_SJ_NS1H_6fusion15FusionCallbacksIS1L_NS1R_17LinearCombinationISI_fSI_fLNS_15FloatRoundStyleE2EEES1N_S1Q_JEEENS4_5SM1004TMEM4LOAD26SM100_TMEM_LOAD_32dp32b64xENS4_13SM90_TMA_LOADES1E_NS4_39AutoVectorizingCopyWithAssumedAlignmentILi128EEENS4_14SM90_TMA_STOREES1E_S23_S23_EEEvvEEEEvNT_6ParamsE) ;  /* 0xffffff3402547950 */ /* 0x000fea0003c3ffff */
.L_x_209:
[----:B------:R-:W-:-:S00]  /*cab0*/  BRA `(.L_x_209) ;  /* 0xfffffffc00fc7947 */ /* 0x000fc0000383ffff */
[----:B------:R-:W-:-:S00]  /*cac0*/  NOP ;  /* 0x0000000000007918 */ /* 0x000fc00000000000 */
        /* <DEDUP_REMOVED lines=11> */
.L_x_210:


//--------------------- .nv.global.init           --------------------------
	.section	.nv.global.init,"aw",@progbits
.nv.global.init:
	.type		$str$27,@object
	.size		$str$27,($str$28 - $str$27)
$str$27:
        /*0000*/ 	.byte	0x28, 0x61, 0x64, 0x64, 0x72, 0x65, 0x73, 0x73, 0x20, 0x26, 0x20, 0x6d, 0x61, 0x73, 0x6b, 0x29
        /*0010*/ 	.byte	0x20, 0x3d, 0x3d, 0x20, 0x30, 0x00
	.type		$str$28,@object
	.size		$str$28,($str$26 - $str$28)
$str$28:
        /*0016*/ 	.byte	0x2f, 0x74, 0x6d, 0x70, 0x2f, 0x63, 0x75, 0x74, 0x6c, 0x61, 0x73, 0x73, 0x5f, 0x73, 0x77, 0x65
        /*0026*/ 	.byte	0x65, 0x70, 0x5f, 0x73, 0x72, 0x63, 0x2f, 0x69, 0x6e, 0x63, 0x6c, 0x75, 0x64, 0x65, 0x2f, 0x63
        /*0036*/ 	.byte	0x75, 0x74, 0x65, 0x2f, 0x70, 0x6f, 0x69, 0x6e, 0x74, 0x65, 0x72, 0x5f, 0x66, 0x6c, 0x61, 0x67
        /*0046*/ 	.byte	0x67, 0x65, 0x64, 0x2e, 0x68, 0x70, 0x70, 0x00
	.type		$str$26,@object
	.size		$str$26,($str$25 - $str$26)
$str$26:
        /*004e*/ 	.byte	0x2f, 0x74, 0x6d, 0x70, 0x2f, 0x63, 0x75, 0x74, 0x6c, 0x61, 0x73, 0x73, 0x5f, 0x73, 0x77, 0x65
        /*005e*/ 	.byte	0x65, 0x70, 0x5f, 0x73, 0x72, 0x63, 0x2f, 0x69, 0x6e, 0x63, 0x6c, 0x75, 0x64, 0x65, 0x2f, 0x63
        /*006e*/ 	.byte	0x75, 0x74, 0x65, 0x2f, 0x61, 0x74, 0x6f, 0x6d, 0x2f, 0x63, 0x6f, 0x70, 0x79, 0x5f, 0x74, 0x72
        /*007e*/ 	.byte	0x61, 0x69, 0x74, 0x73, 0x5f, 0x73, 0x6d, 0x31, 0x30, 0x30, 0x2e, 0x68, 0x70, 0x70, 0x00
	.type		$str$25,@object
	.size		$str$25,(__unnamed_1 - $str$25)
$str$25:
        /*008d*/ 	.byte	0x28, 0x28, 0x75, 0x69, 0x6e, 0x74, 0x33, 0x32, 0x5f, 0x74, 0x28, 0x74, 0x68, 0x72, 0x65, 0x61
        /*009d*/ 	.byte	0x64, 0x49, 0x64, 0x78, 0x2e, 0x78, 0x29, 0x20, 0x2f, 0x20, 0x33, 0x32, 0x29, 0x20, 0x25, 0x20
        /*00ad*/ 	.byte	0x34, 0x29, 0x20, 0x3d, 0x3d, 0x20, 0x28, 0x28, 0x28, 0x74, 0x6d, 0x65, 0x6d, 0x5f, 0x61, 0x64
        /*00bd*/ 	.byte	0x64, 0x72, 0x20, 0x3e, 0x3e, 0x20, 0x31, 0x36, 0x29, 0x20, 0x2f, 0x20, 0x33, 0x32, 0x29, 0x20
        /*00cd*/ 	.byte	0x25, 0x20, 0x34, 0x29, 0x00
	.type		__unnamed_1,@object
	.size		__unnamed_1,(__unnamed_2 - __unnamed_1)
__unnamed_1:
        /*00d2*/ 	.byte	0x61, 0x75, 0x74, 0x6f, 0x20, 0x63, 0x75, 0x74, 0x65, 0x3a, 0x3a, 0x61, 0x73, 0x5f, 0x70, 0x6f
        /* <DEDUP_REMOVED lines=24> */
        /*0262*/ 	.byte	0x43, 0x3c, 0x38, 0x31, 0x39, 0x32, 0x3e, 0x3e, 0x3e, 0x3e, 0x5d, 0x00
	.type		__unnamed_2,@object
	.size		__unnamed_2,(__unnamed_3 - __unnamed_2)
__unnamed_2:
        /* <DEDUP_REMOVED lines=26> */
	.type		__unnamed_3,@object
	.size		__unnamed_3,(.L_3 - __unnamed_3)
__unnamed_3:
        /* <DEDUP_REMOVED lines=42> */
        /*06aa*/ 	.byte	0x3e, 0x3e, 0x3e, 0x3e, 0x5d, 0x00
.L_3:


//--------------------- .nv.shared._ZN7cutlass13device_kernelINS_4gemm6kernel13GemmUniversalIN4cute5tupleIJiiiiEEENS1_10collective13CollectiveMmaINS1_35MainloopSm100TmaUmmaWarpSpecializedILi11ELi2ELi2ENS5_IJNS4_1CILi2EEENSA_ILi1EEESC_EEEEENS5_IJNSA_ILi256EEESF_NSA_ILi64EEEEEENS_12float_e4m3_tENS5_IJlSC_lEEESI_SJ_NS4_8TiledMMAINS4_8MMA_AtomIJNS4_10MMA_TraitsINS4_25SM100_MMA_F8F6F4_2x1SM_SSEJSI_SI_fSF_SF_NS4_17integral_constantINS4_4UMMA5MajorELSQ_0EEESR_NSO_INSP_7ScaleInELSS_0EEEST_EEEEEENS4_6LayoutINS5_IJSC_SC_SC_EEENS5_IJNSA_ILi0EEESY_SY_EEEEENS5_IJNS4_10UnderscoreES11_S11_EEEEENS4_18SM100_TMA_2SM_LOADENS4_14ComposedLayoutINS4_7SwizzleILi2ELi4ELi3EEENS4_18smem_ptr_flag_bitsILi8EEENSW_INS5_IJNSA_ILi8EEESG_EEENS5_IJSG_SC_EEEEEEEvNS4_8identityES14_S1E_vS1F_EENS_8epilogue10collective18CollectiveEpilogueINS1H_23Sm100TmaWarpSpecializedILi4ELi2ELi64ELb0ELb0EEEJNS5_IJNSA_ILi128EEESF_SG_EEENS5_IJNSW_IS1M_SC_EENSW_ISG_SC_EEEEESI_SJ_SI_SJ_NS1H_6fusion15FusionCallbacksIS1L_NS1R_17LinearCombinationISI_fSI_fLNS_15FloatRoundStyleE2EEES1N_S1Q_JEEENS4_5SM1004TMEM4LOAD26SM100_TMEM_LOAD_32dp32b64xENS4_13SM90_TMA_LOADES1E_NS4_39AutoVectorizingCopyWithAssumedAlignmentILi128EEENS4_14SM90_TMA_STOREES1E_S23_S23_EEEvvEEEEvNT_6ParamsE --------------------------
	.section	.nv.shared._ZN7cutlass13device_kernelINS_4gemm6kernel13GemmUniversalIN4cute5tupleIJiiiiEEENS1_10collective13CollectiveMmaINS1_35MainloopSm100TmaUmmaWarpSpecializedILi11ELi2ELi2ENS5_IJNS4_1CILi2EEENSA_ILi1EEESC_EEEEENS5_IJNSA_ILi256EEESF_NSA_ILi64EEEEEENS_12float_e4m3_tENS5_IJlSC_lEEESI_SJ_NS4_8TiledMMAINS4_8MMA_AtomIJNS4_10MMA_TraitsINS4_25SM100_MMA_F8F6F4_2x1SM_SSEJSI_SI_fSF_SF_NS4_17integral_constantINS4_4UMMA5MajorELSQ_0EEESR_NSO_INSP_7ScaleInELSS_0EEEST_EEEEEENS4_6LayoutINS5_IJSC_SC_SC_EEENS5_IJNSA_ILi0EEESY_SY_EEEEENS5_IJNS4_10UnderscoreES11_S11_EEEEENS4_18SM100_TMA_2SM_LOADENS4_14ComposedLayoutINS4_7SwizzleILi2ELi4ELi3EEENS4_18smem_ptr_flag_bitsILi8EEENSW_INS5_IJNSA_ILi8EEESG_EEENS5_IJSG_SC_EEEEEEEvNS4_8identityES14_S1E_vS1F_EENS_8epilogue10collective18CollectiveEpilogueINS1H_23Sm100TmaWarpSpecializedILi4ELi2ELi64ELb0ELb0EEEJNS5_IJNSA_ILi128EEESF_SG_EEENS5_IJNSW_IS1M_SC_EENSW_ISG_SC_EEEEESI_SJ_SI_SJ_NS1H_6fusion15FusionCallbacksIS1L_NS1R_17LinearCombinationISI_fSI_fLNS_15FloatRoundStyleE2EEES1N_S1Q_JEEENS4_5SM1004TMEM4LOAD26SM100_TMEM_LOAD_32dp32b64xENS4_13SM90_TMA_LOADES1E_NS4_39AutoVectorizingCopyWithAssumedAlignmentILi128EEENS4_14SM90_TMA_STOREES1E_S23_S23_EEEvvEEEEvNT_6ParamsE,"aw",@nobits
	.sectionflags	@""
	.align	16
	.zero		1024


//--------------------- .nv.shared.reserved.0     --------------------------
	.section	.nv.shared.reserved.0,"aw",@nobits
	.weak		__nv_reservedSMEM_offset_0_alias
	.size		__nv_reservedSMEM_offset_0_alias, 0, 64
	.other		__nv_reservedSMEM_offset_0_alias,@"STO_CUDA_RESERVED_SHARED STV_DEFAULT"
__nv_reservedSMEM_offset_0_alias:
	.zero		0
.nv.shared.reserved.0:
	.zero		64
	.weak		__nv_reservedSMEM_tcgen05_partition
	.type		__nv_reservedSMEM_tcgen05_partition,@object
	.size		__nv_reservedSMEM_tcgen05_partition,(.L_0 - __nv_reservedSMEM_tcgen05_partition)
__nv_reservedSMEM_tcgen05_partition:
	.zero		32
.L_0:


//--------------------- .nv.global                --------------------------
	.section	.nv.global,"aw",@nobits
.nv.global:
	.type		_ZN39_INTERNAL_c7c6bb52_4_k_cu_29ffd748_36504cute1_E,@object
	.size		_ZN39_INTERNAL_c7c6bb52_4_k_cu_29ffd748_36504cute1_E,(_ZN39_INTERNAL_c7c6bb52_4_k_cu_29ffd748_36504cuda3std3__45__cpo6cbeginE - _ZN39_INTERNAL_c7c6bb52_4_k_cu_29ffd748_36504cute1_E)
_ZN39_INTERNAL_c7c6bb52_4_k_cu_29ffd748_36504cute1_E:
	.zero		1
	.type		_ZN39_INTERNAL_c7c6bb52_4_k_cu_29ffd748_36504cuda3std3__45__cpo6cbeginE,@object
	.size		_ZN39_INTERNAL_c7c6bb52_4_k_cu_29ffd748_36504cuda3std3__45__cpo6cbeginE,(_ZN39_INTERNAL_c7c6bb52_4_k_cu_29ffd748_36504cuda3std3__48in_placeE - _ZN39_INTERNAL_c7c6bb52_4_k_cu_29ffd748_36504cuda3std3__45__cpo6cbeginE)
_ZN39_INTERNAL_c7c6bb52_4_k_cu_29ffd748_36504cuda3std3__45__cpo6cbeginE:
	.zero		1
	.type		_ZN39_INTERNAL_c7c6bb52_4_k_cu_29ffd748_36504cuda3std3__48in_placeE,@object
	.size		_ZN39_INTERNAL_c7c6bb52_4_k_cu_29ffd748_36504cuda3std3__48in_placeE,(_ZN39_INTERNAL_c7c6bb52_4_k_cu_29ffd748_36504cuda3std6ranges3__45__cpo9iter_moveE - _ZN39_INTERNAL_c7c6bb52_4_k_cu_29ffd748_36504cuda3std3__48in_placeE)
_ZN39_INTERNAL_c7c6bb52_4_k_cu_29ffd748_36504cuda3std3__48in_placeE:
	.zero		1
	.type		_ZN39_INTERNAL_c7c6bb52_4_k_cu_29ffd748_36504cuda3std6ranges3__45__cpo9iter_moveE,@object
	.size		_ZN39_INTERNAL_c7c6bb52_4_k_cu_29ffd748_36504cuda3std6ranges3__45__cpo9iter_moveE,(_ZN39_INTERNAL_c7c6bb52_4_k_cu_29ffd748_36504cuda3std3__45__cpo5beginE - _ZN39_INTERNAL_c7c6bb52_4_k_cu_29ffd748_36504cuda3std6ranges3__45__cpo9iter_moveE)
_ZN39_INTERNAL_c7c6bb52_4_k_cu_29ffd748_36504cuda3std6ranges3__45__cpo9iter_moveE:
	.zero		1
	.type		_ZN39_INTERNAL_c7c6bb52_4_k_cu_29ffd748_36504cuda3std3__45__cpo5beginE,@object
	.size		_ZN39_INTERNAL_c7c6bb52_4_k_cu_29ffd748_36504cuda3std3__45__cpo5beginE,(_ZN39_INTERNAL_c7c6bb52_4_k_cu_29ffd748_36504cuda3std3__441_GLOBAL__N__c7c6bb52_4_k_cu_29ffd748_36506ignoreE - _ZN39_INTERNAL_c7c6bb52_4_k_cu_29ffd748_36504cuda3std3__45__cpo5beginE)
_ZN39_INTERNAL_c7c6bb52_4_k_cu_29ffd748_36504cuda3std3__45__cpo5beginE:
	.zero		1
	.type		_ZN39_INTERNAL_c7c6bb52_4_k_cu_29ffd748_36504cuda3std3__441_GLOBAL__N__c7c6bb52_4_k_cu_29ffd748_36506ignoreE,@object
	.size		_ZN39_INTERNAL_c7c6bb52_4_k_cu_29ffd748_36504cuda3std3__441_GLOBAL__N__c7c6bb52_4_k_cu_29ffd748_36506ignoreE,(_ZN39_INTERNAL_c7c6bb52_4_k_cu_29ffd748_36504cute7productE - _ZN39_INTERNAL_c7c6bb52_4_k_cu_29ffd748_36504cuda3std3__441_GLOBAL__N__c7c6bb52_4_k_cu_29ffd748_36506ignoreE)
_ZN39_INTERNAL_c7c6bb52_4_k_cu_29ffd748_36504cuda3std3__441_GLOBAL__N__c7c6bb52_4_k_cu_29ffd748_36506ignoreE:
	.zero		1
	.type		_ZN39_INTERNAL_c7c6bb52_4_k_cu_29ffd748_36504cute7productE,@object
	.size		_ZN39_INTERNAL_c7c6bb52_4_k_cu_29ffd748_36504cute7productE,(_ZN39_INTERNAL_c7c6bb52_4_k_cu_29ffd748_36504cuda3std3__45__cpo3endE - _ZN39_INTERNAL_c7c6bb52_4_k_cu_29ffd748_36504cute7productE)
_ZN39_INTERNAL_c7c6bb52_4_k_cu_29ffd748_36504cute7productE:
	.zero		1
	.type		_ZN39_INTERNAL_c7c6bb52_4_k_cu_29ffd748_36504cuda3std3__45__cpo3endE,@object
	.size		_ZN39_INTERNAL_c7c6bb52_4_k_cu_29ffd748_36504cuda3std3__45__cpo3endE,(_ZN39_INTERNAL_c7c6bb52_4_k_cu_29ffd748_36504cuda3std3__419piecewise_constructE - _ZN39_INTERNAL_c7c6bb52_4_k_cu_29ffd748_36504cuda3std3__45__cpo3endE)
_ZN39_INTERNAL_c7c6bb52_4_k_cu_29ffd748_36504cuda3std3__45__cpo3endE:
	.zero		1
	.type		_ZN39_INTERNAL_c7c6bb52_4_k_cu_29ffd748_36504cuda3std3__419piecewise_constructE,@object
	.size		_ZN39_INTERNAL_c7c6bb52_4_k_cu_29ffd748_36504cuda3std3__419piecewise_constructE,(_ZN39_INTERNAL_c7c6bb52_4_k_cu_29ffd748_36504cuda3std3__45__cpo4cendE - _ZN39_INTERNAL_c7c6bb52_4_k_cu_29ffd748_36504cuda3std3__419piecewise_constructE)
_ZN39_INTERNAL_c7c6bb52_4_k_cu_29ffd748_36504cuda3std3__419piecewise_constructE:
	.zero		1
	.type		_ZN39_INTERNAL_c7c6bb52_4_k_cu_29ffd748_36504cuda3std3__45__cpo4cendE,@object
	.size		_ZN39_INTERNAL_c7c6bb52_4_k_cu_29ffd748_36504cuda3std3__45__cpo4cendE,(_ZN39_INTERNAL_c7c6bb52_4_k_cu_29ffd748_36504cuda3std6ranges3__45__cpo4swapE - _ZN39_INTERNAL_c7c6bb52_4_k_cu_29ffd748_36504cuda3std3__45__cpo4cendE)
_ZN39_INTERNAL_c7c6bb52_4_k_cu_29ffd748_36504cuda3std3__45__cpo4cendE:
	.zero		1
	.type		_ZN39_INTERNAL_c7c6bb52_4_k_cu_29ffd748_36504cuda3std6ranges3__45__cpo4swapE,@object
	.size		_ZN39_INTERNAL_c7c6bb52_4_k_cu_29ffd748_36504cuda3std6ranges3__45__cpo4swapE,(.L_11 - _ZN39_INTERNAL_c7c6bb52_4_k_cu_29ffd748_36504cuda3std6ranges3__45__cpo4swapE)
_ZN39_INTERNAL_c7c6bb52_4_k_cu_29ffd748_36504cuda3std6ranges3__45__cpo4swapE:
	.zero		1
.L_11:


//--------------------- .nv.constant0._ZN7cutlass13device_kernelINS_4gemm6kernel13GemmUniversalIN4cute5tupleIJiiiiEEENS1_10collective13CollectiveMmaINS1_35MainloopSm100TmaUmmaWarpSpecializedILi11ELi2ELi2ENS5_IJNS4_1CILi2EEENSA_ILi1EEESC_EEEEENS5_IJNSA_ILi256EEESF_NSA_ILi64EEEEEENS_12float_e4m3_tENS5_IJlSC_lEEESI_SJ_NS4_8TiledMMAINS4_8MMA_AtomIJNS4_10MMA_TraitsINS4_25SM100_MMA_F8F6F4_2x1SM_SSEJSI_SI_fSF_SF_NS4_17integral_constantINS4_4UMMA5MajorELSQ_0EEESR_NSO_INSP_7ScaleInELSS_0EEEST_EEEEEENS4_6LayoutINS5_IJSC_SC_SC_EEENS5_IJNSA_ILi0EEESY_SY_EEEEENS5_IJNS4_10UnderscoreES11_S11_EEEEENS4_18SM100_TMA_2SM_LOADENS4_14ComposedLayoutINS4_7SwizzleILi2ELi4ELi3EEENS4_18smem_ptr_flag_bitsILi8EEENSW_INS5_IJNSA_ILi8EEESG_EEENS5_IJSG_SC_EEEEEEEvNS4_8identityES14_S1E_vS1F_EENS_8epilogue10collective18CollectiveEpilogueINS1H_23Sm100TmaWarpSpecializedILi4ELi2ELi64ELb0ELb0EEEJNS5_IJNSA_ILi128EEESF_SG_EEENS5_IJNSW_IS1M_SC_EENSW_ISG_SC_EEEEESI_SJ_SI_SJ_NS1H_6fusion15FusionCallbacksIS1L_NS1R_17LinearCombinationISI_fSI_fLNS_15FloatRoundStyleE2EEES1N_S1Q_JEEENS4_5SM1004TMEM4LOAD26SM100_TMEM_LOAD_32dp32b64xENS4_13SM90_TMA_LOADES1E_NS4_39AutoVectorizingCopyWithAssumedAlignmentILi128EEENS4_14SM90_TMA_STOREES1E_S23_S23_EEEvvEEEEvNT_6ParamsE --------------------------
	.section	.nv.constant0._ZN7cutlass13device_kernelINS_4gemm6kernel13GemmUniversalIN4cute5tupleIJiiiiEEENS1_10collective13CollectiveMmaINS1_35MainloopSm100TmaUmmaWarpSpecializedILi11ELi2ELi2ENS5_IJNS4_1CILi2EEENSA_ILi1EEESC_EEEEENS5_IJNSA_ILi256EEESF_NSA_ILi64EEEEEENS_12float_e4m3_tENS5_IJlSC_lEEESI_SJ_NS4_8TiledMMAINS4_8MMA_AtomIJNS4_10MMA_TraitsINS4_25SM100_MMA_F8F6F4_2x1SM_SSEJSI_SI_fSF_SF_NS4_17integral_constantINS4_4UMMA5MajorELSQ_0EEESR_NSO_INSP_7ScaleInELSS_0EEEST_EEEEEENS4_6LayoutINS5_IJSC_SC_SC_EEENS5_IJNSA_ILi0EEESY_SY_EEEEENS5_IJNS4_10UnderscoreES11_S11_EEEEENS4_18SM100_TMA_2SM_LOADENS4_14ComposedLayoutINS4_7SwizzleILi2ELi4ELi3EEENS4_18smem_ptr_flag_bitsILi8EEENSW_INS5_IJNSA_ILi8EEESG_EEENS5_IJSG_SC_EEEEEEEvNS4_8identityES14_S1E_vS1F_EENS_8epilogue10collective18CollectiveEpilogueINS1H_23Sm100TmaWarpSpecializedILi4ELi2ELi64ELb0ELb0EEEJNS5_IJNSA_ILi128EEESF_SG_EEENS5_IJNSW_IS1M_SC_EENSW_ISG_SC_EEEEESI_SJ_SI_SJ_NS1H_6fusion15FusionCallbacksIS1L_NS1R_17LinearCombinationISI_fSI_fLNS_15FloatRoundStyleE2EEES1N_S1Q_JEEENS4_5SM1004TMEM4LOAD26SM100_TMEM_LOAD_32dp32b64xENS4_13SM90_TMA_LOADES1E_NS4_39AutoVectorizingCopyWithAssumedAlignmentILi128EEENS4_14SM90_TMA_STOREES1E_S23_S23_EEEvvEEEEvNT_6ParamsE,"a",@progbits
	.sectionflags	@""
	.align	4
.nv.constant0._ZN7cutlass13device_kernelINS_4gemm6kernel13GemmUniversalIN4cute5tupleIJiiiiEEENS1_10collective13CollectiveMmaINS1_35MainloopSm100TmaUmmaWarpSpecializedILi11ELi2ELi2ENS5_IJNS4_1CILi2EEENSA_ILi1EEESC_EEEEENS5_IJNSA_ILi256EEESF_NSA_ILi64EEEEEENS_12float_e4m3_tENS5_IJlSC_lEEESI_SJ_NS4_8TiledMMAINS4_8MMA_AtomIJNS4_10MMA_TraitsINS4_25SM100_MMA_F8F6F4_2x1SM_SSEJSI_SI_fSF_SF_NS4_17integral_constantINS4_4UMMA5MajorELSQ_0EEESR_NSO_INSP_7ScaleInELSS_0EEEST_EEEEEENS4_6LayoutINS5_IJSC_SC_SC_EEENS5_IJNSA_ILi0EEESY_SY_EEEEENS5_IJNS4_10UnderscoreES11_S11_EEEEENS4_18SM100_TMA_2SM_LOADENS4_14ComposedLayoutINS4_7SwizzleILi2ELi4ELi3EEENS4_18smem_ptr_flag_bitsILi8EEENSW_INS5_IJNSA_ILi8EEESG_EEENS5_IJSG_SC_EEEEEEEvNS4_8identityES14_S1E_vS1F_EENS_8epilogue10collective18CollectiveEpilogueINS1H_23Sm100TmaWarpSpecializedILi4ELi2ELi64ELb0ELb0EEEJNS5_IJNSA_ILi128EEESF_SG_EEENS5_IJNSW_IS1M_SC_EENSW_ISG_SC_EEEEESI_SJ_SI_SJ_NS1H_6fusion15FusionCallbacksIS1L_NS1R_17LinearCombinationISI_fSI_fLNS_15FloatRoundStyleE2EEES1N_S1Q_JEEENS4_5SM1004TMEM4LOAD26SM100_TMEM_LOAD_32dp32b64xENS4_13SM90_TMA_LOADES1E_NS4_39AutoVectorizingCopyWithAssumedAlignmentILi128EEENS4_14SM90_TMA_STOREES1E_S23_S23_EEEvvEEEEvNT_6ParamsE:
	.zero		2944


//--------------------- SYMBOLS --------------------------

	.type		.nv.reservedSmem.offset0,@object
	.size		.nv.reservedSmem.offset0,0x4
	.type		.nv.reservedSmem.cap,@object
	.size		.nv.reservedSmem.cap,0x4
	.type		__assertfail,@function
